	.target	sm_100a

	.elftype	@"ET_EXEC"


//--------------------- .note.nv.tkinfo           --------------------------
	.section	.note.nv.tkinfo,"",@"SHT_NOTE"
	.sectionflags	@"SHF_NOTE_NV_TKINFO"
	.tkinfo
        /*0018*/ 	.word	0x00000080
        /*0030*/ 	.string	""
        /*0030*/ 	.string	"ptxas"
        /*0030*/ 	.string	"Cuda compilation tools, release 12.8, V12.8.93"
        /*0030*/ 	.string	"Build cuda_12.8.r12.8/compiler.35583870_0"
        /*0030*/ 	.string	"-v  -lineinfo  -arch sm_100a "



//--------------------- .note.nv.cuver            --------------------------
	.section	.note.nv.cuver,"",@"SHT_NOTE"
	.sectionflags	@"SHF_NOTE_NV_CUVER"
        /*0018*/ 	.short	0x0001
        /*001a*/ 	.short	0x0064
        /*001c*/ 	.short	0x0001
        /*001e*/ 	.short	0x0000
        /*0020*/ 	.short	0x0001
        /*0022*/ 	.short	0x0000


//--------------------- .nv.info                  --------------------------
	.section	.nv.info,"",@"SHT_CUDA_INFO"
	.align	4


	//----- nvinfo : EIATTR_REGCOUNT
	.align		4
        /*0000*/ 	.byte	0x04, 0x2f
        /*0002*/ 	.short	(.L_5 - .L_4)
	.align		4
.L_4:
        /*0004*/ 	.word	index@(gluon_attention)
        /*0008*/ 	.word	0x00000080


	//----- nvinfo : EIATTR_FRAME_SIZE
	.align		4
.L_5:
        /*000c*/ 	.byte	0x04, 0x11
        /*000e*/ 	.short	(.L_7 - .L_6)
	.align		4
.L_6:
        /*0010*/ 	.word	index@($__internal_2_$__cuda_sm10x_tcgen05_guardrail_trap_unallocated_columns_being_dealloced)
        /*0014*/ 	.word	0x00000000


	//----- nvinfo : EIATTR_FRAME_SIZE
	.align		4
.L_7:
        /*0018*/ 	.byte	0x04, 0x11
        /*001a*/ 	.short	(.L_9 - .L_8)
	.align		4
.L_8:
        /*001c*/ 	.word	index@($__internal_1_$__cuda_sm10x_tcgen05_guardrail_trap_phase_invalid_during_alloc)
        /*0020*/ 	.word	0x00000000


	//----- nvinfo : EIATTR_FRAME_SIZE
	.align		4
.L_9:
        /*0024*/ 	.byte	0x04, 0x11
        /*0026*/ 	.short	(.L_11 - .L_10)
	.align		4
.L_10:
        /*0028*/ 	.word	index@($__internal_0_$__cuda_sm10x_tcgen05_guardrail_trap_col_being_dealloced_not_returned_by_alloc)
        /*002c*/ 	.word	0x00000000


	//----- nvinfo : EIATTR_FRAME_SIZE
	.align		4
.L_11:
        /*0030*/ 	.byte	0x04, 0x11
        /*0032*/ 	.short	(.L_13 - .L_12)
	.align		4
.L_12:
        /*0034*/ 	.word	index@(gluon_attention)
        /*0038*/ 	.word	0x00000000


	//----- nvinfo : EIATTR_MIN_STACK_SIZE
	.align		4
.L_13:
        /*003c*/ 	.byte	0x04, 0x12
        /*003e*/ 	.short	(.L_15 - .L_14)
	.align		4
.L_14:
        /*0040*/ 	.word	index@(gluon_attention)
        /*0044*/ 	.word	0x00000000
.L_15:


//--------------------- .nv.info.gluon_attention  --------------------------
	.section	.nv.info.gluon_attention,"",@"SHT_CUDA_INFO"
	.sectionflags	@""
	.align	4


	//----- nvinfo : EIATTR_CUDA_API_VERSION
	.align		4
        /*0000*/ 	.byte	0x04, 0x37
        /*0002*/ 	.short	(.L_17 - .L_16)
.L_16:
        /*0004*/ 	.word	0x00000080


	//----- nvinfo : EIATTR_KPARAM_INFO
	.align		4
.L_17:
        /*0008*/ 	.byte	0x04, 0x17
        /*000a*/ 	.short	(.L_19 - .L_18)
.L_18:
        /*000c*/ 	.word	0x00000000
        /*0010*/ 	.short	0x0019
        /*0012*/ 	.short	0x0318
        /*0014*/ 	.byte	0x00, 0xf4, 0x21, 0x00


	//----- nvinfo : EIATTR_KPARAM_INFO
	.align		4
.L_19:
        /*0018*/ 	.byte	0x04, 0x17
        /*001a*/ 	.short	(.L_21 - .L_20)
.L_20:
        /*001c*/ 	.word	0x00000000
        /*0020*/ 	.short	0x0018
        /*0022*/ 	.short	0x0310
        /*0024*/ 	.byte	0x00, 0xf0, 0x21, 0x00


	//----- nvinfo : EIATTR_KPARAM_INFO
	.align		4
.L_21:
        /*0028*/ 	.byte	0x04, 0x17
        /*002a*/ 	.short	(.L_23 - .L_22)
.L_22:
        /*002c*/ 	.word	0x00000000
        /*0030*/ 	.short	0x0017
        /*0032*/ 	.short	0x0308
        /*0034*/ 	.byte	0x00, 0xf0, 0x21, 0x00


	//----- nvinfo : EIATTR_KPARAM_INFO
	.align		4
.L_23:
        /*0038*/ 	.byte	0x04, 0x17
        /*003a*/ 	.short	(.L_25 - .L_24)
.L_24:
        /*003c*/ 	.word	0x00000000
        /*0040*/ 	.short	0x0016
        /*0042*/ 	.short	0x0304
        /*0044*/ 	.byte	0x00, 0xf0, 0x11, 0x00


	//----- nvinfo : EIATTR_KPARAM_INFO
	.align		4
.L_25:
        /*0048*/ 	.byte	0x04, 0x17
        /*004a*/ 	.short	(.L_27 - .L_26)
.L_26:
        /*004c*/ 	.word	0x00000000
        /*0050*/ 	.short	0x0015
        /*0052*/ 	.short	0x0300
        /*0054*/ 	.byte	0x00, 0xf0, 0x11, 0x00


	//----- nvinfo : EIATTR_KPARAM_INFO
	.align		4
.L_27:
        /*0058*/ 	.byte	0x04, 0x17
        /*005a*/ 	.short	(.L_29 - .L_28)
.L_28:
        /*005c*/ 	.word	0x00000000
        /*0060*/ 	.short	0x0014
        /*0062*/ 	.short	0x0280
        /*0064*/ 	.byte	0x00, 0xf0, 0x01, 0x02


	//----- nvinfo : EIATTR_KPARAM_INFO
	.align		4
.L_29:
        /*0068*/ 	.byte	0x04, 0x17
        /*006a*/ 	.short	(.L_31 - .L_30)
.L_30:
        /*006c*/ 	.word	0x00000000
        /*0070*/ 	.short	0x0013
        /*0072*/ 	.short	0x0250
        /*0074*/ 	.byte	0x00, 0xf0, 0x21, 0x00


	//----- nvinfo : EIATTR_KPARAM_INFO
	.align		4
.L_31:
        /*0078*/ 	.byte	0x04, 0x17
        /*007a*/ 	.short	(.L_33 - .L_32)
.L_32:
        /*007c*/ 	.word	0x00000000
        /*0080*/ 	.short	0x0012
        /*0082*/ 	.short	0x0248
        /*0084*/ 	.byte	0x00, 0xf0, 0x21, 0x00


	//----- nvinfo : EIATTR_KPARAM_INFO
	.align		4
.L_33:
        /*0088*/ 	.byte	0x04, 0x17
        /*008a*/ 	.short	(.L_35 - .L_34)
.L_34:
        /*008c*/ 	.word	0x00000000
        /*0090*/ 	.short	0x0011
        /*0092*/ 	.short	0x0244
        /*0094*/ 	.byte	0x00, 0xf0, 0x11, 0x00


	//----- nvinfo : EIATTR_KPARAM_INFO
	.align		4
.L_35:
        /*0098*/ 	.byte	0x04, 0x17
        /*009a*/ 	.short	(.L_37 - .L_36)
.L_36:
        /*009c*/ 	.word	0x00000000
        /*00a0*/ 	.short	0x0010
        /*00a2*/ 	.short	0x0240
        /*00a4*/ 	.byte	0x00, 0xf0, 0x11, 0x00


	//----- nvinfo : EIATTR_KPARAM_INFO
	.align		4
.L_37:
        /*00a8*/ 	.byte	0x04, 0x17
        /*00aa*/ 	.short	(.L_39 - .L_38)
.L_38:
        /*00ac*/ 	.word	0x00000000
        /*00b0*/ 	.short	0x000f
        /*00b2*/ 	.short	0x01c0
        /*00b4*/ 	.byte	0x00, 0xf0, 0x01, 0x02


	//----- nvinfo : EIATTR_KPARAM_INFO
	.align		4
.L_39:
        /*00b8*/ 	.byte	0x04, 0x17
        /*00ba*/ 	.short	(.L_41 - .L_40)
.L_40:
        /*00bc*/ 	.word	0x00000000
        /*00c0*/ 	.short	0x000e
        /*00c2*/ 	.short	0x0190
        /*00c4*/ 	.byte	0x00, 0xf0, 0x21, 0x00


	//----- nvinfo : EIATTR_KPARAM_INFO
	.align		4
.L_41:
        /*00c8*/ 	.byte	0x04, 0x17
        /*00ca*/ 	.short	(.L_43 - .L_42)
.L_42:
        /*00cc*/ 	.word	0x00000000
        /*00d0*/ 	.short	0x000d
        /*00d2*/ 	.short	0x0188
        /*00d4*/ 	.byte	0x00, 0xf0, 0x21, 0x00


	//----- nvinfo : EIATTR_KPARAM_INFO
	.align		4
.L_43:
        /*00d8*/ 	.byte	0x04, 0x17
        /*00da*/ 	.short	(.L_45 - .L_44)
.L_44:
        /*00dc*/ 	.word	0x00000000
        /*00e0*/ 	.short	0x000c
        /*00e2*/ 	.short	0x0184
        /*00e4*/ 	.byte	0x00, 0xf0, 0x11, 0x00


	//----- nvinfo : EIATTR_KPARAM_INFO
	.align		4
.L_45:
        /*00e8*/ 	.byte	0x04, 0x17
        /*00ea*/ 	.short	(.L_47 - .L_46)
.L_46:
        /*00ec*/ 	.word	0x00000000
        /*00f0*/ 	.short	0x000b
        /*00f2*/ 	.short	0x0180
        /*00f4*/ 	.byte	0x00, 0xf0, 0x11, 0x00


	//----- nvinfo : EIATTR_KPARAM_INFO
	.align		4
.L_47:
        /*00f8*/ 	.byte	0x04, 0x17
        /*00fa*/ 	.short	(.L_49 - .L_48)
.L_48:
        /*00fc*/ 	.word	0x00000000
        /*0100*/ 	.short	0x000a
        /*0102*/ 	.short	0x0100
        /*0104*/ 	.byte	0x00, 0xf0, 0x01, 0x02


	//----- nvinfo : EIATTR_KPARAM_INFO
	.align		4
.L_49:
        /*0108*/ 	.byte	0x04, 0x17
        /*010a*/ 	.short	(.L_51 - .L_50)
.L_50:
        /*010c*/ 	.word	0x00000000
        /*0110*/ 	.short	0x0009
        /*0112*/ 	.short	0x00d0
        /*0114*/ 	.byte	0x00, 0xf0, 0x21, 0x00


	//----- nvinfo : EIATTR_KPARAM_INFO
	.align		4
.L_51:
        /*0118*/ 	.byte	0x04, 0x17
        /*011a*/ 	.short	(.L_53 - .L_52)
.L_52:
        /*011c*/ 	.word	0x00000000
        /*0120*/ 	.short	0x0008
        /*0122*/ 	.short	0x00c8
        /*0124*/ 	.byte	0x00, 0xf0, 0x21, 0x00


	//----- nvinfo : EIATTR_KPARAM_INFO
	.align		4
.L_53:
        /*0128*/ 	.byte	0x04, 0x17
        /*012a*/ 	.short	(.L_55 - .L_54)
.L_54:
        /*012c*/ 	.word	0x00000000
        /*0130*/ 	.short	0x0007
        /*0132*/ 	.short	0x00c4
        /*0134*/ 	.byte	0x00, 0xf0, 0x11, 0x00


	//----- nvinfo : EIATTR_KPARAM_INFO
	.align		4
.L_55:
        /*0138*/ 	.byte	0x04, 0x17
        /*013a*/ 	.short	(.L_57 - .L_56)
.L_56:
        /*013c*/ 	.word	0x00000000
        /*0140*/ 	.short	0x0006
        /*0142*/ 	.short	0x00c0
        /*0144*/ 	.byte	0x00, 0xf0, 0x11, 0x00


	//----- nvinfo : EIATTR_KPARAM_INFO
	.align		4
.L_57:
        /*0148*/ 	.byte	0x04, 0x17
        /*014a*/ 	.short	(.L_59 - .L_58)
.L_58:
        /*014c*/ 	.word	0x00000000
        /*0150*/ 	.short	0x0005
        /*0152*/ 	.short	0x0040
        /*0154*/ 	.byte	0x00, 0xf0, 0x01, 0x02


	//----- nvinfo : EIATTR_KPARAM_INFO
	.align		4
.L_59:
        /*0158*/ 	.byte	0x04, 0x17
        /*015a*/ 	.short	(.L_61 - .L_60)
.L_60:
        /*015c*/ 	.word	0x00000000
        /*0160*/ 	.short	0x0004
        /*0162*/ 	.short	0x0018
        /*0164*/ 	.byte	0x00, 0xf0, 0x11, 0x00


	//----- nvinfo : EIATTR_KPARAM_INFO
	.align		4
.L_61:
        /*0168*/ 	.byte	0x04, 0x17
        /*016a*/ 	.short	(.L_63 - .L_62)
.L_62:
        /*016c*/ 	.word	0x00000000
        /*0170*/ 	.short	0x0003
        /*0172*/ 	.short	0x0014
        /*0174*/ 	.byte	0x00, 0xf0, 0x11, 0x00


	//----- nvinfo : EIATTR_KPARAM_INFO
	.align		4
.L_63:
        /*0178*/ 	.byte	0x04, 0x17
        /*017a*/ 	.short	(.L_65 - .L_64)
.L_64:
        /*017c*/ 	.word	0x00000000
        /*0180*/ 	.short	0x0002
        /*0182*/ 	.short	0x0010
        /*0184*/ 	.byte	0x00, 0xf0, 0x11, 0x00


	//----- nvinfo : EIATTR_KPARAM_INFO
	.align		4
.L_65:
        /*0188*/ 	.byte	0x04, 0x17
        /*018a*/ 	.short	(.L_67 - .L_66)
.L_66:
        /*018c*/ 	.word	0x00000000
        /*0190*/ 	.short	0x0001
        /*0192*/ 	.short	0x0008
        /*0194*/ 	.byte	0x00, 0xf4, 0x21, 0x00


	//----- nvinfo : EIATTR_KPARAM_INFO
	.align		4
.L_67:
        /*0198*/ 	.byte	0x04, 0x17
        /*019a*/ 	.short	(.L_69 - .L_68)
.L_68:
        /*019c*/ 	.word	0x00000000
        /*01a0*/ 	.short	0x0000
        /*01a2*/ 	.short	0x0000
        /*01a4*/ 	.byte	0x00, 0xf0, 0x11, 0x00


	//----- nvinfo : EIATTR_AT_ENTRY_FRAGMENTS
	.align		4
.L_69:
        /*01a8*/ 	.byte	0x04, 0x4f
        /*01aa*/ 	.short	(.L_71 - .L_70)


	//   ....[0]....
.L_70:
        /*01ac*/ 	.word	0x00000004


	//----- nvinfo : EIATTR_RESERVED_SMEM_USED
	.align		4
.L_71:
        /*01b0*/ 	.byte	0x01, 0x41
	.zero		2


	//----- nvinfo : EIATTR_SPARSE_MMA_MASK
	.align		4
        /*01b4*/ 	.byte	0x03, 0x50
        /*01b6*/ 	.short	0x0000


	//----- nvinfo : EIATTR_TCGEN05_1CTA_USED
	.align		4
        /*01b8*/ 	.byte	0x01, 0x51
	.zero		2


	//----- nvinfo : EIATTR_MAXREG_COUNT
	.align		4
        /*01bc*/ 	.byte	0x03, 0x1b
        /*01be*/ 	.short	0x0080


	//----- nvinfo : EIATTR_NUM_BARRIERS
	.align		4
        /*01c0*/ 	.byte	0x02, 0x4c
        /*01c2*/ 	.byte	0x04
	.zero		1


	//----- nvinfo : EIATTR_INT_WARP_WIDE_INSTR_OFFSETS
	.align		4
        /*01c4*/ 	.byte	0x04, 0x31
        /*01c6*/ 	.short	(.L_73 - .L_72)


	//   ....[0]....
.L_72:
        /*01c8*/ 	.word	0x0000c510


	//   ....[1]....
        /*01cc*/ 	.word	0x0000c540


	//----- nvinfo : EIATTR_COOP_GROUP_MASK_REGIDS
	.align		4
.L_73:
        /*01d0*/ 	.byte	0x04, 0x29
        /*01d2*/ 	.short	(.L_75 - .L_74)


	//   ....[0]....
.L_74:
        /*01d4*/ 	.word	0xffffffff


	//   ....[1]....
        /*01d8*/ 	.word	0xffffffff


	//   ....[2]....
        /*01dc*/ 	.word	0xffffffff


	//   ....[3]....
        /*01e0*/ 	.word	0xffffffff


	//   ....[4]....
        /*01e4*/ 	.word	0xffffffff


	//   ....[5]....
        /*01e8*/ 	.word	0xffffffff


	//   ....[6]....
        /*01ec*/ 	.word	0xffffffff


	//   ....[7]....
        /*01f0*/ 	.word	0xffffffff


	//   ....[8]....
        /*01f4*/ 	.word	0xffffffff


	//   ....[9]....
        /*01f8*/ 	.word	0xffffffff


	//   ....[10]....
        /*01fc*/ 	.word	0xffffffff


	//   ....[11]....
        /*0200*/ 	.word	0xffffffff


	//   ....[12]....
        /*0204*/ 	.word	0xffffffff


	//   ....[13]....
        /*0208*/ 	.word	0xffffffff


	//   ....[14]....
        /*020c*/ 	.word	0xffffffff


	//   ....[15]....
        /*0210*/ 	.word	0xffffffff


	//   ....[16]....
        /*0214*/ 	.word	0xffffffff


	//   ....[17]....
        /*0218*/ 	.word	0xffffffff


	//   ....[18]....
        /*021c*/ 	.word	0xffffffff


	//   ....[19]....
        /*0220*/ 	.word	0xffffffff


	//   ....[20]....
        /*0224*/ 	.word	0xffffffff


	//   ....[21]....
        /*0228*/ 	.word	0xffffffff


	//   ....[22]....
        /*022c*/ 	.word	0xffffffff


	//   ....[23]....
        /*0230*/ 	.word	0xffffffff


	//   ....[24]....
        /*0234*/ 	.word	0xffffffff


	//   ....[25]....
        /*0238*/ 	.word	0xffffffff


	//   ....[26]....
        /*023c*/ 	.word	0xffffffff


	//   ....[27]....
        /*0240*/ 	.word	0xffffffff


	//   ....[28]....
        /*0244*/ 	.word	0xffffffff


	//   ....[29]....
        /*0248*/ 	.word	0xffffffff


	//   ....[30]....
        /*024c*/ 	.word	0xffffffff


	//   ....[31]....
        /*0250*/ 	.word	0xffffffff


	//   ....[32]....
        /*0254*/ 	.word	0xffffffff


	//   ....[33]....
        /*0258*/ 	.word	0xffffffff


	//   ....[34]....
        /*025c*/ 	.word	0xffffffff


	//   ....[35]....
        /*0260*/ 	.word	0xffffffff


	//   ....[36]....
        /*0264*/ 	.word	0xffffffff


	//   ....[37]....
        /*0268*/ 	.word	0xffffffff


	//   ....[38]....
        /*026c*/ 	.word	0xffffffff


	//   ....[39]....
        /*0270*/ 	.word	0xffffffff


	//   ....[40]....
        /*0274*/ 	.word	0xffffffff


	//   ....[41]....
        /*0278*/ 	.word	0xffffffff


	//   ....[42]....
        /*027c*/ 	.word	0xffffffff


	//----- nvinfo : EIATTR_COOP_GROUP_INSTR_OFFSETS
	.align		4
.L_75:
        /*0280*/ 	.byte	0x04, 0x28
        /*0282*/ 	.short	(.L_77 - .L_76)


	//   ....[0]....
.L_76:
        /*0284*/ 	.word	0x00000180


	//   ....[1]....
        /*0288*/ 	.word	0x000001b0


	//   ....[2]....
        /*028c*/ 	.word	0x000001c0


	//   ....[3]....
        /*0290*/ 	.word	0x00000260


	//   ....[4]....
        /*0294*/ 	.word	0x000004f0


	//   ....[5]....
        /*0298*/ 	.word	0x000027e0


	//   ....[6]....
        /*029c*/ 	.word	0x00002990


	//   ....[7]....
        /*02a0*/ 	.word	0x00002a00


	//   ....[8]....
        /*02a4*/ 	.word	0x00002c90


	//   ....[9]....
        /*02a8*/ 	.word	0x00004f80


	//   ....[10]....
        /*02ac*/ 	.word	0x00005130


	//   ....[11]....
        /*02b0*/ 	.word	0x00005180


	//   ....[12]....
        /*02b4*/ 	.word	0x00005190


	//   ....[13]....
        /*02b8*/ 	.word	0x00005220


	//   ....[14]....
        /*02bc*/ 	.word	0x00005300


	//   ....[15]....
        /*02c0*/ 	.word	0x00005870


	//   ....[16]....
        /*02c4*/ 	.word	0x00005970


	//   ....[17]....
        /*02c8*/ 	.word	0x000059a0


	//   ....[18]....
        /*02cc*/ 	.word	0x000059d0


	//   ....[19]....
        /*02d0*/ 	.word	0x00005a70


	//   ....[20]....
        /*02d4*/ 	.word	0x00005fd0


	//   ....[21]....
        /*02d8*/ 	.word	0x000065e0


	//   ....[22]....
        /*02dc*/ 	.word	0x00006bc0


	//   ....[23]....
        /*02e0*/ 	.word	0x00007050


	//   ....[24]....
        /*02e4*/ 	.word	0x00007320


	//   ....[25]....
        /*02e8*/ 	.word	0x000073c0


	//   ....[26]....
        /*02ec*/ 	.word	0x00007a50


	//   ....[27]....
        /*02f0*/ 	.word	0x00007b00


	//   ....[28]....
        /*02f4*/ 	.word	0x00007c50


	//   ....[29]....
        /*02f8*/ 	.word	0x00007d60


	//   ....[30]....
        /*02fc*/ 	.word	0x00007e60


	//   ....[31]....
        /*0300*/ 	.word	0x00007f10


	//   ....[32]....
        /*0304*/ 	.word	0x00007fc0


	//   ....[33]....
        /*0308*/ 	.word	0x00008030


	//   ....[34]....
        /*030c*/ 	.word	0x000080d0


	//   ....[35]....
        /*0310*/ 	.word	0x000081a0


	//   ....[36]....
        /*0314*/ 	.word	0x00008440


	//   ....[37]....
        /*0318*/ 	.word	0x00009930


	//   ....[38]....
        /*031c*/ 	.word	0x00009970


	//   ....[39]....
        /*0320*/ 	.word	0x0000bc90


	//   ....[40]....
        /*0324*/ 	.word	0x0000c370


	//   ....[41]....
        /*0328*/ 	.word	0x0000c630


	//   ....[42]....
        /*032c*/ 	.word	0x0000c670


	//----- nvinfo : EIATTR_REG_RECONFIG
	.align		4
.L_77:
        /*0330*/ 	.byte	0x01, 0x54
	.zero		2


	//----- nvinfo : EIATTR_VRC_CTA_INIT_COUNT
	.align		4
        /*0334*/ 	.byte	0x02, 0x4a
        /*0336*/ 	.byte	0x80
	.zero		1


	//----- nvinfo : EIATTR_MBARRIER_INSTR_OFFSETS
	.align		4
        /*0338*/ 	.byte	0x04, 0x39
        /*033a*/ 	.short	(.L_79 - .L_78)


	//   ....[0]....
.L_78:
        /*033c*/ 	.word	0x00000270
        /*0340*/ 	.word	0x000000ff
        /*0344*/ 	.word	0x000182d0
        /*0348*/ 	.short	0x010a
        /*034a*/ 	.byte	0x2f
	.zero		1


	//   ....[1]....
        /*034c*/ 	.word	0x000004d0
        /*0350*/ 	.word	0x000000ff
        /*0354*/ 	.word	0x00018280
        /*0358*/ 	.short	0x010a
        /*035a*/ 	.byte	0x2f
	.zero		1


	//   ....[2]....
        /*035c*/ 	.word	0x00001450
        /*0360*/ 	.word	0x000000ff
        /*0364*/ 	.word	0x000182c0
        /*0368*/ 	.short	0x0101
        /*036a*/ 	.byte	0x2f
	.zero		1


	//   ....[3]....
        /*036c*/ 	.word	0x00001ef0
        /*0370*/ 	.word	0x000000ff
        /*0374*/ 	.word	0x00018290
        /*0378*/ 	.short	0x0101
        /*037a*/ 	.byte	0x2f
	.zero		1


	//   ....[4]....
        /*037c*/ 	.word	0x00001f10
        /*0380*/ 	.word	0x000000ff
        /*0384*/ 	.word	0x000182d0
        /*0388*/ 	.short	0x010a
        /*038a*/ 	.byte	0x2f
	.zero		1


	//   ....[5]....
        /*038c*/ 	.word	0x000027c0
        /*0390*/ 	.word	0x000000ff
        /*0394*/ 	.word	0x00018280
        /*0398*/ 	.short	0x010a
        /*039a*/ 	.byte	0x2f
	.zero		1


	//   ....[6]....
        /*039c*/ 	.word	0x00002900
        /*03a0*/ 	.word	0x000000ff
        /*03a4*/ 	.word	0x000182c0
        /*03a8*/ 	.short	0x0101
        /*03aa*/ 	.byte	0x2f
	.zero		1


	//   ....[7]....
        /*03ac*/ 	.word	0x00002920
        /*03b0*/ 	.word	0x000000ff
        /*03b4*/ 	.word	0x000182d0
        /*03b8*/ 	.short	0x010a
        /*03ba*/ 	.byte	0x2f
	.zero		1


	//   ....[8]....
        /*03bc*/ 	.word	0x00002970
        /*03c0*/ 	.word	0x000000ff
        /*03c4*/ 	.word	0x00018290
        /*03c8*/ 	.short	0x0101
        /*03ca*/ 	.byte	0x2f
	.zero		1


	//   ....[9]....
        /*03cc*/ 	.word	0x00002a10
        /*03d0*/ 	.word	0x000000ff
        /*03d4*/ 	.word	0x000182f0
        /*03d8*/ 	.short	0x010a
        /*03da*/ 	.byte	0x2f
	.zero		1


	//   ....[10]....
        /*03dc*/ 	.word	0x00002c70
        /*03e0*/ 	.word	0x000000ff
        /*03e4*/ 	.word	0x000182a0
        /*03e8*/ 	.short	0x010a
        /*03ea*/ 	.byte	0x2f
	.zero		1


	//   ....[11]....
        /*03ec*/ 	.word	0x00003bf0
        /*03f0*/ 	.word	0x000000ff
        /*03f4*/ 	.word	0x000182e0
        /*03f8*/ 	.short	0x0101
        /*03fa*/ 	.byte	0x2f
	.zero		1


	//   ....[12]....
        /*03fc*/ 	.word	0x00004690
        /*0400*/ 	.word	0x000000ff
        /*0404*/ 	.word	0x000182b0
        /*0408*/ 	.short	0x0101
        /*040a*/ 	.byte	0x2f
	.zero		1


	//   ....[13]....
        /*040c*/ 	.word	0x000046b0
        /*0410*/ 	.word	0x000000ff
        /*0414*/ 	.word	0x000182f0
        /*0418*/ 	.short	0x010a
        /*041a*/ 	.byte	0x2f
	.zero		1


	//   ....[14]....
        /*041c*/ 	.word	0x00004f60
        /*0420*/ 	.word	0x000000ff
        /*0424*/ 	.word	0x000182a0
        /*0428*/ 	.short	0x010a
        /*042a*/ 	.byte	0x2f
	.zero		1


	//   ....[15]....
        /*042c*/ 	.word	0x000050a0
        /*0430*/ 	.word	0x000000ff
        /*0434*/ 	.word	0x000182e0
        /*0438*/ 	.short	0x0101
        /*043a*/ 	.byte	0x2f
	.zero		1


	//   ....[16]....
        /*043c*/ 	.word	0x000050c0
        /*0440*/ 	.word	0x000000ff
        /*0444*/ 	.word	0x000182f0
        /*0448*/ 	.short	0x010a
        /*044a*/ 	.byte	0x2f
	.zero		1


	//   ....[17]....
        /*044c*/ 	.word	0x00005100
        /*0450*/ 	.word	0x000000ff
        /*0454*/ 	.word	0x000182b0
        /*0458*/ 	.short	0x0101
        /*045a*/ 	.byte	0x2f
	.zero		1


	//   ....[18]....
        /*045c*/ 	.word	0x000055e0
        /*0460*/ 	.word	0x000000ff
        /*0464*/ 	.word	0x00018250
        /*0468*/ 	.short	0x010a
        /*046a*/ 	.byte	0x2f
	.zero		1


	//   ....[19]....
        /*046c*/ 	.word	0x00005880
        /*0470*/ 	.word	0x000000ff
        /*0474*/ 	.word	0x00018258
        /*0478*/ 	.short	0x010a
        /*047a*/ 	.byte	0x2f
	.zero		1


	//   ....[20]....
        /*047c*/ 	.word	0x00005980
        /*0480*/ 	.word	0x000000ff
        /*0484*/ 	.word	0x00018260
        /*0488*/ 	.short	0x0101
        /*048a*/ 	.byte	0x2f
	.zero		1


	//   ....[21]....
        /*048c*/ 	.word	0x000059b0
        /*0490*/ 	.word	0x000000ff
        /*0494*/ 	.word	0x00018268
        /*0498*/ 	.short	0x0101
        /*049a*/ 	.byte	0x2f
	.zero		1


	//   ....[22]....
        /*049c*/ 	.word	0x00005df0
        /*04a0*/ 	.word	0x000000ff
        /*04a4*/ 	.word	0x00018210
        /*04a8*/ 	.short	0x010a
        /*04aa*/ 	.byte	0x2f
	.zero		1


	//   ....[23]....
        /*04ac*/ 	.word	0x00005e10
        /*04b0*/ 	.word	0x000000ff
        /*04b4*/ 	.word	0x00000000
        /*04b8*/ 	.short	0x010a
        /*04ba*/ 	.byte	0x0a
	.zero		1


	//   ....[24]....
        /*04bc*/ 	.word	0x00005e50
        /*04c0*/ 	.word	0x000000ff
        /*04c4*/ 	.word	0x00018290
        /*04c8*/ 	.short	0x010a
        /*04ca*/ 	.byte	0x2f
	.zero		1


	//   ....[25]....
        /*04cc*/ 	.word	0x00005fe0
        /*04d0*/ 	.word	0x000000ff
        /*04d4*/ 	.word	0x00018218
        /*04d8*/ 	.short	0x010a
        /*04da*/ 	.byte	0x2f
	.zero		1


	//   ....[26]....
        /*04dc*/ 	.word	0x00006020
        /*04e0*/ 	.word	0x000000ff
        /*04e4*/ 	.word	0x000182b0
        /*04e8*/ 	.short	0x010a
        /*04ea*/ 	.byte	0x2f
	.zero		1


	//   ....[27]....
        /*04ec*/ 	.word	0x000061a0
        /*04f0*/ 	.word	0x000000ff
        /*04f4*/ 	.word	0x00000000
        /*04f8*/ 	.short	0x010a
        /*04fa*/ 	.byte	0x15
	.zero		1


	//   ....[28]....
        /*04fc*/ 	.word	0x000061e0
        /*0500*/ 	.word	0x000000ff
        /*0504*/ 	.word	0x00018240
        /*0508*/ 	.short	0x010a
        /*050a*/ 	.byte	0x2f
	.zero		1


	//   ....[29]....
        /*050c*/ 	.word	0x00006230
        /*0510*/ 	.word	0x000000ff
        /*0514*/ 	.word	0x00018290
        /*0518*/ 	.short	0x010a
        /*051a*/ 	.byte	0x2f
	.zero		1


	//   ....[30]....
        /*051c*/ 	.word	0x00006650
        /*0520*/ 	.word	0x000000ff
        /*0524*/ 	.word	0x00000000
        /*0528*/ 	.short	0x010a
        /*052a*/ 	.byte	0x0d
	.zero		1


	//   ....[31]....
        /*052c*/ 	.word	0x00006770
        /*0530*/ 	.word	0x000000ff
        /*0534*/ 	.word	0x00018248
        /*0538*/ 	.short	0x010a
        /*053a*/ 	.byte	0x2f
	.zero		1


	//   ....[32]....
        /*053c*/ 	.word	0x000067c0
        /*0540*/ 	.word	0x000000ff
        /*0544*/ 	.word	0x000182b0
        /*0548*/ 	.short	0x010a
        /*054a*/ 	.byte	0x2f
	.zero		1


	//   ....[33]....
        /*054c*/ 	.word	0x00006bd0
        /*0550*/ 	.word	0x000000ff
        /*0554*/ 	.word	0x00000000
        /*0558*/ 	.short	0x010a
        /*055a*/ 	.byte	0x4d
	.zero		1


	//   ....[34]....
        /*055c*/ 	.word	0x00006c20
        /*0560*/ 	.word	0x000000ff
        /*0564*/ 	.word	0x00018240
        /*0568*/ 	.short	0x010a
        /*056a*/ 	.byte	0x2f
	.zero		1


	//   ....[35]....
        /*056c*/ 	.word	0x00006c60
        /*0570*/ 	.word	0x000000ff
        /*0574*/ 	.word	0x00018290
        /*0578*/ 	.short	0x010a
        /*057a*/ 	.byte	0x2f
	.zero		1


	//   ....[36]....
        /*057c*/ 	.word	0x00007070
        /*0580*/ 	.word	0x000000ff
        /*0584*/ 	.word	0x00018248
        /*0588*/ 	.short	0x010a
        /*058a*/ 	.byte	0x2f
	.zero		1


	//   ....[37]....
        /*058c*/ 	.word	0x000070b0
        /*0590*/ 	.word	0x000000ff
        /*0594*/ 	.word	0x000182b0
        /*0598*/ 	.short	0x010a
        /*059a*/ 	.byte	0x2f
	.zero		1


	//   ....[38]....
        /*059c*/ 	.word	0x00007760
        /*05a0*/ 	.word	0x000000ff
        /*05a4*/ 	.word	0x00018220
        /*05a8*/ 	.short	0x010a
        /*05aa*/ 	.byte	0x2f
	.zero		1


	//   ....[39]....
        /*05ac*/ 	.word	0x00007a70
        /*05b0*/ 	.word	0x000000ff
        /*05b4*/ 	.word	0x00000040
        /*05b8*/ 	.short	0x010a
        /*05ba*/ 	.byte	0x15
	.zero		1


	//   ....[40]....
        /*05bc*/ 	.word	0x00007b30
        /*05c0*/ 	.word	0x000000ff
        /*05c4*/ 	.word	0x00018228
        /*05c8*/ 	.short	0x010a
        /*05ca*/ 	.byte	0x2f
	.zero		1


	//   ....[41]....
        /*05cc*/ 	.word	0x00007c70
        /*05d0*/ 	.word	0x000000ff
        /*05d4*/ 	.word	0x00000040
        /*05d8*/ 	.short	0x010a
        /*05da*/ 	.byte	0x11
	.zero		1


	//   ....[42]....
        /*05dc*/ 	.word	0x00007e10
        /*05e0*/ 	.word	0x000000ff
        /*05e4*/ 	.word	0x00000040
        /*05e8*/ 	.short	0x010a
        /*05ea*/ 	.byte	0x09
	.zero		1


	//   ....[43]....
        /*05ec*/ 	.word	0x00007f30
        /*05f0*/ 	.word	0x000000ff
        /*05f4*/ 	.word	0x00000040
        /*05f8*/ 	.short	0x010a
        /*05fa*/ 	.byte	0x11
	.zero		1


	//   ....[44]....
        /*05fc*/ 	.word	0x000085f0
        /*0600*/ 	.word	0x000000ff
        /*0604*/ 	.word	0x00018210
        /*0608*/ 	.short	0x0100
        /*060a*/ 	.byte	0x0b
	.zero		1


	//   ....[45]....
        /*060c*/ 	.word	0x00008600
        /*0610*/ 	.word	0x000000ff
        /*0614*/ 	.word	0x00018220
        /*0618*/ 	.short	0x0100
        /*061a*/ 	.byte	0x0b
	.zero		1


	//   ....[46]....
        /*061c*/ 	.word	0x00008650
        /*0620*/ 	.word	0x000000ff
        /*0624*/ 	.word	0x00018220
        /*0628*/ 	.short	0x0101
        /*062a*/ 	.byte	0x0b
	.zero		1


	//   ....[47]....
        /*062c*/ 	.word	0x00008700
        /*0630*/ 	.word	0x000000ff
        /*0634*/ 	.word	0x00018218
        /*0638*/ 	.short	0x0100
        /*063a*/ 	.byte	0x0b
	.zero		1


	//   ....[48]....
        /*063c*/ 	.word	0x00008710
        /*0640*/ 	.word	0x000000ff
        /*0644*/ 	.word	0x00018228
        /*0648*/ 	.short	0x0100
        /*064a*/ 	.byte	0x0b
	.zero		1


	//   ....[49]....
        /*064c*/ 	.word	0x00008760
        /*0650*/ 	.word	0x000000ff
        /*0654*/ 	.word	0x00018228
        /*0658*/ 	.short	0x0101
        /*065a*/ 	.byte	0x0b
	.zero		1


	//   ....[50]....
        /*065c*/ 	.word	0x00008810
        /*0660*/ 	.word	0x000000ff
        /*0664*/ 	.word	0x00018190
        /*0668*/ 	.short	0x0100
        /*066a*/ 	.byte	0x0b
	.zero		1


	//   ....[51]....
        /*066c*/ 	.word	0x00008820
        /*0670*/ 	.word	0x000000ff
        /*0674*/ 	.word	0x000181d0
        /*0678*/ 	.short	0x0100
        /*067a*/ 	.byte	0x0b
	.zero		1


	//   ....[52]....
        /*067c*/ 	.word	0x00008870
        /*0680*/ 	.word	0x000000ff
        /*0684*/ 	.word	0x000181d0
        /*0688*/ 	.short	0x0101
        /*068a*/ 	.byte	0x0b
	.zero		1


	//   ....[53]....
        /*068c*/ 	.word	0x00008920
        /*0690*/ 	.word	0x000000ff
        /*0694*/ 	.word	0x00018198
        /*0698*/ 	.short	0x0100
        /*069a*/ 	.byte	0x0b
	.zero		1


	//   ....[54]....
        /*069c*/ 	.word	0x00008930
        /*06a0*/ 	.word	0x000000ff
        /*06a4*/ 	.word	0x000181d8
        /*06a8*/ 	.short	0x0100
        /*06aa*/ 	.byte	0x0b
	.zero		1


	//   ....[55]....
        /*06ac*/ 	.word	0x00008980
        /*06b0*/ 	.word	0x000000ff
        /*06b4*/ 	.word	0x000181d8
        /*06b8*/ 	.short	0x0101
        /*06ba*/ 	.byte	0x0b
	.zero		1


	//   ....[56]....
        /*06bc*/ 	.word	0x00008a30
        /*06c0*/ 	.word	0x000000ff
        /*06c4*/ 	.word	0x000181a0
        /*06c8*/ 	.short	0x0100
        /*06ca*/ 	.byte	0x0b
	.zero		1


	//   ....[57]....
        /*06cc*/ 	.word	0x00008a40
        /*06d0*/ 	.word	0x000000ff
        /*06d4*/ 	.word	0x000181e0
        /*06d8*/ 	.short	0x0100
        /*06da*/ 	.byte	0x0b
	.zero		1


	//   ....[58]....
        /*06dc*/ 	.word	0x00008a90
        /*06e0*/ 	.word	0x000000ff
        /*06e4*/ 	.word	0x000181e0
        /*06e8*/ 	.short	0x0101
        /*06ea*/ 	.byte	0x0b
	.zero		1


	//   ....[59]....
        /*06ec*/ 	.word	0x00008b40
        /*06f0*/ 	.word	0x000000ff
        /*06f4*/ 	.word	0x000181a8
        /*06f8*/ 	.short	0x0100
        /*06fa*/ 	.byte	0x0b
	.zero		1


	//   ....[60]....
        /*06fc*/ 	.word	0x00008b50
        /*0700*/ 	.word	0x000000ff
        /*0704*/ 	.word	0x000181e8
        /*0708*/ 	.short	0x0100
        /*070a*/ 	.byte	0x0b
	.zero		1


	//   ....[61]....
        /*070c*/ 	.word	0x00008ba0
        /*0710*/ 	.word	0x000000ff
        /*0714*/ 	.word	0x000181e8
        /*0718*/ 	.short	0x0101
        /*071a*/ 	.byte	0x0b
	.zero		1


	//   ....[62]....
        /*071c*/ 	.word	0x00008c50
        /*0720*/ 	.word	0x000000ff
        /*0724*/ 	.word	0x000181b0
        /*0728*/ 	.short	0x0100
        /*072a*/ 	.byte	0x0b
	.zero		1


	//   ....[63]....
        /*072c*/ 	.word	0x00008c60
        /*0730*/ 	.word	0x000000ff
        /*0734*/ 	.word	0x000181f0
        /*0738*/ 	.short	0x0100
        /*073a*/ 	.byte	0x0b
	.zero		1


	//   ....[64]....
        /*073c*/ 	.word	0x00008cb0
        /*0740*/ 	.word	0x000000ff
        /*0744*/ 	.word	0x000181f0
        /*0748*/ 	.short	0x0101
        /*074a*/ 	.byte	0x0b
	.zero		1


	//   ....[65]....
        /*074c*/ 	.word	0x00008d60
        /*0750*/ 	.word	0x000000ff
        /*0754*/ 	.word	0x000181b8
        /*0758*/ 	.short	0x0100
        /*075a*/ 	.byte	0x0b
	.zero		1


	//   ....[66]....
        /*075c*/ 	.word	0x00008d70
        /*0760*/ 	.word	0x000000ff
        /*0764*/ 	.word	0x000181f8
        /*0768*/ 	.short	0x0100
        /*076a*/ 	.byte	0x0b
	.zero		1


	//   ....[67]....
        /*076c*/ 	.word	0x00008dc0
        /*0770*/ 	.word	0x000000ff
        /*0774*/ 	.word	0x000181f8
        /*0778*/ 	.short	0x0101
        /*077a*/ 	.byte	0x0b
	.zero		1


	//   ....[68]....
        /*077c*/ 	.word	0x00008e70
        /*0780*/ 	.word	0x000000ff
        /*0784*/ 	.word	0x000181c0
        /*0788*/ 	.short	0x0100
        /*078a*/ 	.byte	0x0b
	.zero		1


	//   ....[69]....
        /*078c*/ 	.word	0x00008e80
        /*0790*/ 	.word	0x000000ff
        /*0794*/ 	.word	0x00018200
        /*0798*/ 	.short	0x0100
        /*079a*/ 	.byte	0x0b
	.zero		1


	//   ....[70]....
        /*079c*/ 	.word	0x00008ed0
        /*07a0*/ 	.word	0x000000ff
        /*07a4*/ 	.word	0x00018200
        /*07a8*/ 	.short	0x0101
        /*07aa*/ 	.byte	0x0b
	.zero		1


	//   ....[71]....
        /*07ac*/ 	.word	0x00008f80
        /*07b0*/ 	.word	0x000000ff
        /*07b4*/ 	.word	0x000181c8
        /*07b8*/ 	.short	0x0100
        /*07ba*/ 	.byte	0x0b
	.zero		1


	//   ....[72]....
        /*07bc*/ 	.word	0x00008f90
        /*07c0*/ 	.word	0x000000ff
        /*07c4*/ 	.word	0x00018208
        /*07c8*/ 	.short	0x0100
        /*07ca*/ 	.byte	0x0b
	.zero		1


	//   ....[73]....
        /*07cc*/ 	.word	0x00008fe0
        /*07d0*/ 	.word	0x000000ff
        /*07d4*/ 	.word	0x00018208
        /*07d8*/ 	.short	0x0101
        /*07da*/ 	.byte	0x0b
	.zero		1


	//   ....[74]....
        /*07dc*/ 	.word	0x00009090
        /*07e0*/ 	.word	0x000000ff
        /*07e4*/ 	.word	0x00018230
        /*07e8*/ 	.short	0x0100
        /*07ea*/ 	.byte	0x0b
	.zero		1


	//   ....[75]....
        /*07ec*/ 	.word	0x000090a0
        /*07f0*/ 	.word	0x000000ff
        /*07f4*/ 	.word	0x00018240
        /*07f8*/ 	.short	0x0100
        /*07fa*/ 	.byte	0x0b
	.zero		1


	//   ....[76]....
        /*07fc*/ 	.word	0x000090f0
        /*0800*/ 	.word	0x000000ff
        /*0804*/ 	.word	0x00018240
        /*0808*/ 	.short	0x0101
        /*080a*/ 	.byte	0x0b
	.zero		1


	//   ....[77]....
        /*080c*/ 	.word	0x000091a0
        /*0810*/ 	.word	0x000000ff
        /*0814*/ 	.word	0x00018238
        /*0818*/ 	.short	0x0100
        /*081a*/ 	.byte	0x0b
	.zero		1


	//   ....[78]....
        /*081c*/ 	.word	0x000091b0
        /*0820*/ 	.word	0x000000ff
        /*0824*/ 	.word	0x00018248
        /*0828*/ 	.short	0x0100
        /*082a*/ 	.byte	0x0b
	.zero		1


	//   ....[79]....
        /*082c*/ 	.word	0x00009200
        /*0830*/ 	.word	0x000000ff
        /*0834*/ 	.word	0x00018248
        /*0838*/ 	.short	0x0101
        /*083a*/ 	.byte	0x0b
	.zero		1


	//   ....[80]....
        /*083c*/ 	.word	0x000092b0
        /*0840*/ 	.word	0x000000ff
        /*0844*/ 	.word	0x00018250
        /*0848*/ 	.short	0x0100
        /*084a*/ 	.byte	0x0b
	.zero		1


	//   ....[81]....
        /*084c*/ 	.word	0x000092c0
        /*0850*/ 	.word	0x000000ff
        /*0854*/ 	.word	0x00018260
        /*0858*/ 	.short	0x0100
        /*085a*/ 	.byte	0x0b
	.zero		1


	//   ....[82]....
        /*085c*/ 	.word	0x00009310
        /*0860*/ 	.word	0x000000ff
        /*0864*/ 	.word	0x00018260
        /*0868*/ 	.short	0x0101
        /*086a*/ 	.byte	0x0b
	.zero		1


	//   ....[83]....
        /*086c*/ 	.word	0x000093c0
        /*0870*/ 	.word	0x000000ff
        /*0874*/ 	.word	0x00018258
        /*0878*/ 	.short	0x0100
        /*087a*/ 	.byte	0x0b
	.zero		1


	//   ....[84]....
        /*087c*/ 	.word	0x000093d0
        /*0880*/ 	.word	0x000000ff
        /*0884*/ 	.word	0x00018268
        /*0888*/ 	.short	0x0100
        /*088a*/ 	.byte	0x0b
	.zero		1


	//   ....[85]....
        /*088c*/ 	.word	0x00009420
        /*0890*/ 	.word	0x000000ff
        /*0894*/ 	.word	0x00018268
        /*0898*/ 	.short	0x0101
        /*089a*/ 	.byte	0x0b
	.zero		1


	//   ....[86]....
        /*089c*/ 	.word	0x000094d0
        /*08a0*/ 	.word	0x000000ff
        /*08a4*/ 	.word	0x00018280
        /*08a8*/ 	.short	0x0100
        /*08aa*/ 	.byte	0x0b
	.zero		1


	//   ....[87]....
        /*08ac*/ 	.word	0x000094e0
        /*08b0*/ 	.word	0x000000ff
        /*08b4*/ 	.word	0x00018290
        /*08b8*/ 	.short	0x0100
        /*08ba*/ 	.byte	0x0b
	.zero		1


	//   ....[88]....
        /*08bc*/ 	.word	0x00009530
        /*08c0*/ 	.word	0x000000ff
        /*08c4*/ 	.word	0x00018290
        /*08c8*/ 	.short	0x0101
        /*08ca*/ 	.byte	0x0b
	.zero		1


	//   ....[89]....
        /*08cc*/ 	.word	0x000095e0
        /*08d0*/ 	.word	0x000000ff
        /*08d4*/ 	.word	0x000182a0
        /*08d8*/ 	.short	0x0100
        /*08da*/ 	.byte	0x0b
	.zero		1


	//   ....[90]....
        /*08dc*/ 	.word	0x000095f0
        /*08e0*/ 	.word	0x000000ff
        /*08e4*/ 	.word	0x000182b0
        /*08e8*/ 	.short	0x0100
        /*08ea*/ 	.byte	0x0b
	.zero		1


	//   ....[91]....
        /*08ec*/ 	.word	0x00009640
        /*08f0*/ 	.word	0x000000ff
        /*08f4*/ 	.word	0x000182b0
        /*08f8*/ 	.short	0x0101
        /*08fa*/ 	.byte	0x0b
	.zero		1


	//   ....[92]....
        /*08fc*/ 	.word	0x000096f0
        /*0900*/ 	.word	0x000000ff
        /*0904*/ 	.word	0x000182c0
        /*0908*/ 	.short	0x0100
        /*090a*/ 	.byte	0x0b
	.zero		1


	//   ....[93]....
        /*090c*/ 	.word	0x00009700
        /*0910*/ 	.word	0x000000ff
        /*0914*/ 	.word	0x000182d0
        /*0918*/ 	.short	0x0100
        /*091a*/ 	.byte	0x0b
	.zero		1


	//   ....[94]....
        /*091c*/ 	.word	0x00009750
        /*0920*/ 	.word	0x000000ff
        /*0924*/ 	.word	0x000182d0
        /*0928*/ 	.short	0x0101
        /*092a*/ 	.byte	0x0b
	.zero		1


	//   ....[95]....
        /*092c*/ 	.word	0x00009800
        /*0930*/ 	.word	0x000000ff
        /*0934*/ 	.word	0x000182e0
        /*0938*/ 	.short	0x0100
        /*093a*/ 	.byte	0x0b
	.zero		1


	//   ....[96]....
        /*093c*/ 	.word	0x00009810
        /*0940*/ 	.word	0x000000ff
        /*0944*/ 	.word	0x000182f0
        /*0948*/ 	.short	0x0100
        /*094a*/ 	.byte	0x0b
	.zero		1


	//   ....[97]....
        /*094c*/ 	.word	0x000098d0
        /*0950*/ 	.word	0x000000ff
        /*0954*/ 	.word	0x000182f0
        /*0958*/ 	.short	0x0101
        /*095a*/ 	.byte	0x0b
	.zero		1


	//   ....[98]....
        /*095c*/ 	.word	0x00009d20
        /*0960*/ 	.word	0x000000ff
        /*0964*/ 	.word	0x000182c0
        /*0968*/ 	.short	0x010a
        /*096a*/ 	.byte	0x0b
	.zero		1


	//   ....[99]....
        /*096c*/ 	.word	0x00009ed0
        /*0970*/ 	.word	0x000000ff
        /*0974*/ 	.word	0x000182d0
        /*0978*/ 	.short	0x0101
        /*097a*/ 	.byte	0x0b
	.zero		1


	//   ....[100]....
        /*097c*/ 	.word	0x00009f10
        /*0980*/ 	.word	0x000000ff
        /*0984*/ 	.word	0x000182e0
        /*0988*/ 	.short	0x010a
        /*098a*/ 	.byte	0x0b
	.zero		1


	//   ....[101]....
        /*098c*/ 	.word	0x00009fe0
        /*0990*/ 	.word	0x000000ff
        /*0994*/ 	.word	0x000182f0
        /*0998*/ 	.short	0x0101
        /*099a*/ 	.byte	0x0b
	.zero		1


	//   ....[102]....
        /*099c*/ 	.word	0x0000a0a0
        /*09a0*/ 	.word	0x000000ff
        /*09a4*/ 	.word	0x000182c0
        /*09a8*/ 	.short	0x010a
        /*09aa*/ 	.byte	0x0b
	.zero		1


	//   ....[103]....
        /*09ac*/ 	.word	0x0000a120
        /*09b0*/ 	.word	0x000000ff
        /*09b4*/ 	.word	0x000182d0
        /*09b8*/ 	.short	0x0101
        /*09ba*/ 	.byte	0x0b
	.zero		1


	//   ....[104]....
        /*09bc*/ 	.word	0x0000a140
        /*09c0*/ 	.word	0x000000ff
        /*09c4*/ 	.word	0x00018230
        /*09c8*/ 	.short	0x010a
        /*09ca*/ 	.byte	0x0b
	.zero		1


	//   ....[105]....
        /*09cc*/ 	.word	0x0000a470
        /*09d0*/ 	.word	0x000000ff
        /*09d4*/ 	.word	0x00018240
        /*09d8*/ 	.short	0x0101
        /*09da*/ 	.byte	0x0b
	.zero		1


	//   ....[106]....
        /*09dc*/ 	.word	0x0000a490
        /*09e0*/ 	.word	0x000000ff
        /*09e4*/ 	.word	0x000182e0
        /*09e8*/ 	.short	0x010a
        /*09ea*/ 	.byte	0x0b
	.zero		1


	//   ....[107]....
        /*09ec*/ 	.word	0x0000a500
        /*09f0*/ 	.word	0x000000ff
        /*09f4*/ 	.word	0x000182f0
        /*09f8*/ 	.short	0x0101
        /*09fa*/ 	.byte	0x0b
	.zero		1


	//   ....[108]....
        /*09fc*/ 	.word	0x0000a520
        /*0a00*/ 	.word	0x000000ff
        /*0a04*/ 	.word	0x00018238
        /*0a08*/ 	.short	0x010a
        /*0a0a*/ 	.byte	0x0b
	.zero		1


	//   ....[109]....
        /*0a0c*/ 	.word	0x0000a840
        /*0a10*/ 	.word	0x000000ff
        /*0a14*/ 	.word	0x00018248
        /*0a18*/ 	.short	0x0101
        /*0a1a*/ 	.byte	0x0b
	.zero		1


	//   ....[110]....
        /*0a1c*/ 	.word	0x0000a8f0
        /*0a20*/ 	.word	0x000000ff
        /*0a24*/ 	.word	0x000182c0
        /*0a28*/ 	.short	0x010a
        /*0a2a*/ 	.byte	0x0b
	.zero		1


	//   ....[111]....
        /*0a2c*/ 	.word	0x0000a9b0
        /*0a30*/ 	.word	0x000000ff
        /*0a34*/ 	.word	0x000182d0
        /*0a38*/ 	.short	0x0101
        /*0a3a*/ 	.byte	0x0b
	.zero		1


	//   ....[112]....
        /*0a3c*/ 	.word	0x0000a9e0
        /*0a40*/ 	.word	0x000000ff
        /*0a44*/ 	.word	0x00018260
        /*0a48*/ 	.short	0x010a
        /*0a4a*/ 	.byte	0x0b
	.zero		1


	//   ....[113]....
        /*0a4c*/ 	.word	0x0000aa00
        /*0a50*/ 	.word	0x000000ff
        /*0a54*/ 	.word	0x00018230
        /*0a58*/ 	.short	0x010a
        /*0a5a*/ 	.byte	0x0b
	.zero		1


	//   ....[114]....
        /*0a5c*/ 	.word	0x0000b390
        /*0a60*/ 	.word	0x000000ff
        /*0a64*/ 	.word	0x00018250
        /*0a68*/ 	.short	0x0101
        /*0a6a*/ 	.byte	0x0b
	.zero		1


	//   ....[115]....
        /*0a6c*/ 	.word	0x0000b3c0
        /*0a70*/ 	.word	0x000000ff
        /*0a74*/ 	.word	0x00018240
        /*0a78*/ 	.short	0x0101
        /*0a7a*/ 	.byte	0x0b
	.zero		1


	//   ....[116]....
        /*0a7c*/ 	.word	0x0000b3f0
        /*0a80*/ 	.word	0x000000ff
        /*0a84*/ 	.word	0x000182e0
        /*0a88*/ 	.short	0x010a
        /*0a8a*/ 	.byte	0x0b
	.zero		1


	//   ....[117]....
        /*0a8c*/ 	.word	0x0000b480
        /*0a90*/ 	.word	0x000000ff
        /*0a94*/ 	.word	0x000182f0
        /*0a98*/ 	.short	0x0101
        /*0a9a*/ 	.byte	0x0b
	.zero		1


	//   ....[118]....
        /*0a9c*/ 	.word	0x0000b4a0
        /*0aa0*/ 	.word	0x000000ff
        /*0aa4*/ 	.word	0x00018268
        /*0aa8*/ 	.short	0x010a
        /*0aaa*/ 	.byte	0x0b
	.zero		1


	//   ....[119]....
        /*0aac*/ 	.word	0x0000b4c0
        /*0ab0*/ 	.word	0x000000ff
        /*0ab4*/ 	.word	0x00018238
        /*0ab8*/ 	.short	0x010a
        /*0aba*/ 	.byte	0x0b
	.zero		1


	//   ....[120]....
        /*0abc*/ 	.word	0x0000bc10
        /*0ac0*/ 	.word	0x000000ff
        /*0ac4*/ 	.word	0x00018258
        /*0ac8*/ 	.short	0x0101
        /*0aca*/ 	.byte	0x0b
	.zero		1


	//   ....[121]....
        /*0acc*/ 	.word	0x0000bc60
        /*0ad0*/ 	.word	0x000000ff
        /*0ad4*/ 	.word	0x00018248
        /*0ad8*/ 	.short	0x0101
        /*0ada*/ 	.byte	0x0b
	.zero		1


	//   ....[122]....
        /*0adc*/ 	.word	0x0000bd10
        /*0ae0*/ 	.word	0x000000ff
        /*0ae4*/ 	.word	0x00018210
        /*0ae8*/ 	.short	0x0108
        /*0aea*/ 	.byte	0x0b
	.zero		1


	//   ....[123]....
        /*0aec*/ 	.word	0x0000bd20
        /*0af0*/ 	.word	0x000000ff
        /*0af4*/ 	.word	0x00018220
        /*0af8*/ 	.short	0x0108
        /*0afa*/ 	.byte	0x0b
	.zero		1


	//   ....[124]....
        /*0afc*/ 	.word	0x0000bd70
        /*0b00*/ 	.word	0x000000ff
        /*0b04*/ 	.word	0x00018218
        /*0b08*/ 	.short	0x0108
        /*0b0a*/ 	.byte	0x0b
	.zero		1


	//   ....[125]....
        /*0b0c*/ 	.word	0x0000bd80
        /*0b10*/ 	.word	0x000000ff
        /*0b14*/ 	.word	0x00018228
        /*0b18*/ 	.short	0x0108
        /*0b1a*/ 	.byte	0x0b
	.zero		1


	//   ....[126]....
        /*0b1c*/ 	.word	0x0000bdc0
        /*0b20*/ 	.word	0x000000ff
        /*0b24*/ 	.word	0x00018190
        /*0b28*/ 	.short	0x0108
        /*0b2a*/ 	.byte	0x0b
	.zero		1


	//   ....[127]....
        /*0b2c*/ 	.word	0x0000bdd0
        /*0b30*/ 	.word	0x000000ff
        /*0b34*/ 	.word	0x000181d0
        /*0b38*/ 	.short	0x0108
        /*0b3a*/ 	.byte	0x0b
	.zero		1


	//   ....[128]....
        /*0b3c*/ 	.word	0x0000be20
        /*0b40*/ 	.word	0x000000ff
        /*0b44*/ 	.word	0x00018198
        /*0b48*/ 	.short	0x0108
        /*0b4a*/ 	.byte	0x0b
	.zero		1


	//   ....[129]....
        /*0b4c*/ 	.word	0x0000be30
        /*0b50*/ 	.word	0x000000ff
        /*0b54*/ 	.word	0x000181d8
        /*0b58*/ 	.short	0x0108
        /*0b5a*/ 	.byte	0x0b
	.zero		1


	//   ....[130]....
        /*0b5c*/ 	.word	0x0000be80
        /*0b60*/ 	.word	0x000000ff
        /*0b64*/ 	.word	0x000181a0
        /*0b68*/ 	.short	0x0108
        /*0b6a*/ 	.byte	0x0b
	.zero		1


	//   ....[131]....
        /*0b6c*/ 	.word	0x0000be90
        /*0b70*/ 	.word	0x000000ff
        /*0b74*/ 	.word	0x000181e0
        /*0b78*/ 	.short	0x0108
        /*0b7a*/ 	.byte	0x0b
	.zero		1


	//   ....[132]....
        /*0b7c*/ 	.word	0x0000bee0
        /*0b80*/ 	.word	0x000000ff
        /*0b84*/ 	.word	0x000181a8
        /*0b88*/ 	.short	0x0108
        /*0b8a*/ 	.byte	0x0b
	.zero		1


	//   ....[133]....
        /*0b8c*/ 	.word	0x0000bef0
        /*0b90*/ 	.word	0x000000ff
        /*0b94*/ 	.word	0x000181e8
        /*0b98*/ 	.short	0x0108
        /*0b9a*/ 	.byte	0x0b
	.zero		1


	//   ....[134]....
        /*0b9c*/ 	.word	0x0000bf40
        /*0ba0*/ 	.word	0x000000ff
        /*0ba4*/ 	.word	0x000181b0
        /*0ba8*/ 	.short	0x0108
        /*0baa*/ 	.byte	0x0b
	.zero		1


	//   ....[135]....
        /*0bac*/ 	.word	0x0000bf50
        /*0bb0*/ 	.word	0x000000ff
        /*0bb4*/ 	.word	0x000181f0
        /*0bb8*/ 	.short	0x0108
        /*0bba*/ 	.byte	0x0b
	.zero		1


	//   ....[136]....
        /*0bbc*/ 	.word	0x0000bfa0
        /*0bc0*/ 	.word	0x000000ff
        /*0bc4*/ 	.word	0x000181b8
        /*0bc8*/ 	.short	0x0108
        /*0bca*/ 	.byte	0x0b
	.zero		1


	//   ....[137]....
        /*0bcc*/ 	.word	0x0000bfb0
        /*0bd0*/ 	.word	0x000000ff
        /*0bd4*/ 	.word	0x000181f8
        /*0bd8*/ 	.short	0x0108
        /*0bda*/ 	.byte	0x0b
	.zero		1


	//   ....[138]....
        /*0bdc*/ 	.word	0x0000c000
        /*0be0*/ 	.word	0x000000ff
        /*0be4*/ 	.word	0x000181c0
        /*0be8*/ 	.short	0x0108
        /*0bea*/ 	.byte	0x0b
	.zero		1


	//   ....[139]....
        /*0bec*/ 	.word	0x0000c010
        /*0bf0*/ 	.word	0x000000ff
        /*0bf4*/ 	.word	0x00018200
        /*0bf8*/ 	.short	0x0108
        /*0bfa*/ 	.byte	0x0b
	.zero		1


	//   ....[140]....
        /*0bfc*/ 	.word	0x0000c060
        /*0c00*/ 	.word	0x000000ff
        /*0c04*/ 	.word	0x000181c8
        /*0c08*/ 	.short	0x0108
        /*0c0a*/ 	.byte	0x0b
	.zero		1


	//   ....[141]....
        /*0c0c*/ 	.word	0x0000c070
        /*0c10*/ 	.word	0x000000ff
        /*0c14*/ 	.word	0x00018208
        /*0c18*/ 	.short	0x0108
        /*0c1a*/ 	.byte	0x0b
	.zero		1


	//   ....[142]....
        /*0c1c*/ 	.word	0x0000c0b0
        /*0c20*/ 	.word	0x000000ff
        /*0c24*/ 	.word	0x00018230
        /*0c28*/ 	.short	0x0108
        /*0c2a*/ 	.byte	0x0b
	.zero		1


	//   ....[143]....
        /*0c2c*/ 	.word	0x0000c0c0
        /*0c30*/ 	.word	0x000000ff
        /*0c34*/ 	.word	0x00018240
        /*0c38*/ 	.short	0x0108
        /*0c3a*/ 	.byte	0x0b
	.zero		1


	//   ....[144]....
        /*0c3c*/ 	.word	0x0000c110
        /*0c40*/ 	.word	0x000000ff
        /*0c44*/ 	.word	0x00018238
        /*0c48*/ 	.short	0x0108
        /*0c4a*/ 	.byte	0x0b
	.zero		1


	//   ....[145]....
        /*0c4c*/ 	.word	0x0000c120
        /*0c50*/ 	.word	0x000000ff
        /*0c54*/ 	.word	0x00018248
        /*0c58*/ 	.short	0x0108
        /*0c5a*/ 	.byte	0x0b
	.zero		1


	//   ....[146]....
        /*0c5c*/ 	.word	0x0000c160
        /*0c60*/ 	.word	0x000000ff
        /*0c64*/ 	.word	0x00018250
        /*0c68*/ 	.short	0x0108
        /*0c6a*/ 	.byte	0x0b
	.zero		1


	//   ....[147]....
        /*0c6c*/ 	.word	0x0000c170
        /*0c70*/ 	.word	0x000000ff
        /*0c74*/ 	.word	0x00018260
        /*0c78*/ 	.short	0x0108
        /*0c7a*/ 	.byte	0x0b
	.zero		1


	//   ....[148]....
        /*0c7c*/ 	.word	0x0000c1c0
        /*0c80*/ 	.word	0x000000ff
        /*0c84*/ 	.word	0x00018258
        /*0c88*/ 	.short	0x0108
        /*0c8a*/ 	.byte	0x0b
	.zero		1


	//   ....[149]....
        /*0c8c*/ 	.word	0x0000c1d0
        /*0c90*/ 	.word	0x000000ff
        /*0c94*/ 	.word	0x00018268
        /*0c98*/ 	.short	0x0108
        /*0c9a*/ 	.byte	0x0b
	.zero		1


	//   ....[150]....
        /*0c9c*/ 	.word	0x0000c220
        /*0ca0*/ 	.word	0x000000ff
        /*0ca4*/ 	.word	0x00018280
        /*0ca8*/ 	.short	0x0108
        /*0caa*/ 	.byte	0x0b
	.zero		1


	//   ....[151]....
        /*0cac*/ 	.word	0x0000c240
        /*0cb0*/ 	.word	0x000000ff
        /*0cb4*/ 	.word	0x00018290
        /*0cb8*/ 	.short	0x0108
        /*0cba*/ 	.byte	0x0b
	.zero		1


	//   ....[152]....
        /*0cbc*/ 	.word	0x0000c260
        /*0cc0*/ 	.word	0x000000ff
        /*0cc4*/ 	.word	0x000182a0
        /*0cc8*/ 	.short	0x0108
        /*0cca*/ 	.byte	0x0b
	.zero		1


	//   ....[153]....
        /*0ccc*/ 	.word	0x0000c280
        /*0cd0*/ 	.word	0x000000ff
        /*0cd4*/ 	.word	0x000182b0
        /*0cd8*/ 	.short	0x0108
        /*0cda*/ 	.byte	0x0b
	.zero		1


	//   ....[154]....
        /*0cdc*/ 	.word	0x0000c2a0
        /*0ce0*/ 	.word	0x000000ff
        /*0ce4*/ 	.word	0x000182c0
        /*0ce8*/ 	.short	0x0108
        /*0cea*/ 	.byte	0x0b
	.zero		1


	//   ....[155]....
        /*0cec*/ 	.word	0x0000c2c0
        /*0cf0*/ 	.word	0x000000ff
        /*0cf4*/ 	.word	0x000182d0
        /*0cf8*/ 	.short	0x0108
        /*0cfa*/ 	.byte	0x0b
	.zero		1


	//   ....[156]....
        /*0cfc*/ 	.word	0x0000c2f0
        /*0d00*/ 	.word	0x000000ff
        /*0d04*/ 	.word	0x000182e0
        /*0d08*/ 	.short	0x0108
        /*0d0a*/ 	.byte	0x0b
	.zero		1


	//   ....[157]....
        /*0d0c*/ 	.word	0x0000c310
        /*0d10*/ 	.word	0x000000ff
        /*0d14*/ 	.word	0x000182f0
        /*0d18*/ 	.short	0x0108
        /*0d1a*/ 	.byte	0x0b
	.zero		1


	//   ....[158]....
        /*0d1c*/ 	.word	0x0000c690
        /*0d20*/ 	.word	0x000000ff
        /*0d24*/ 	.word	0x000182d0
        /*0d28*/ 	.short	0x010a
        /*0d2a*/ 	.byte	0x2f
	.zero		1


	//   ....[159]....
        /*0d2c*/ 	.word	0x0000c6c0
        /*0d30*/ 	.word	0x000000ff
        /*0d34*/ 	.word	0x00018280
        /*0d38*/ 	.short	0x010a
        /*0d3a*/ 	.byte	0x2f
	.zero		1


	//   ....[160]....
        /*0d3c*/ 	.word	0x0000c700
        /*0d40*/ 	.word	0x000000ff
        /*0d44*/ 	.word	0x000182d0
        /*0d48*/ 	.short	0x010a
        /*0d4a*/ 	.byte	0x2f
	.zero		1


	//   ....[161]....
        /*0d4c*/ 	.word	0x0000c730
        /*0d50*/ 	.word	0x000000ff
        /*0d54*/ 	.word	0x00018280
        /*0d58*/ 	.short	0x010a
        /*0d5a*/ 	.byte	0x2f
	.zero		1


	//   ....[162]....
        /*0d5c*/ 	.word	0x0000c760
        /*0d60*/ 	.word	0x000000ff
        /*0d64*/ 	.word	0x000182d0
        /*0d68*/ 	.short	0x010a
        /*0d6a*/ 	.byte	0x2f
	.zero		1


	//   ....[163]....
        /*0d6c*/ 	.word	0x0000c790
        /*0d70*/ 	.word	0x000000ff
        /*0d74*/ 	.word	0x000182f0
        /*0d78*/ 	.short	0x010a
        /*0d7a*/ 	.byte	0x2f
	.zero		1


	//   ....[164]....
        /*0d7c*/ 	.word	0x0000c7c0
        /*0d80*/ 	.word	0x000000ff
        /*0d84*/ 	.word	0x000182a0
        /*0d88*/ 	.short	0x010a
        /*0d8a*/ 	.byte	0x2f
	.zero		1


	//   ....[165]....
        /*0d8c*/ 	.word	0x0000c800
        /*0d90*/ 	.word	0x000000ff
        /*0d94*/ 	.word	0x000182f0
        /*0d98*/ 	.short	0x010a
        /*0d9a*/ 	.byte	0x2f
	.zero		1


	//   ....[166]....
        /*0d9c*/ 	.word	0x0000c830
        /*0da0*/ 	.word	0x000000ff
        /*0da4*/ 	.word	0x000182a0
        /*0da8*/ 	.short	0x010a
        /*0daa*/ 	.byte	0x2f
	.zero		1


	//   ....[167]....
        /*0dac*/ 	.word	0x0000c860
        /*0db0*/ 	.word	0x000000ff
        /*0db4*/ 	.word	0x000182f0
        /*0db8*/ 	.short	0x010a
        /*0dba*/ 	.byte	0x2f
	.zero		1


	//   ....[168]....
        /*0dbc*/ 	.word	0x0000c890
        /*0dc0*/ 	.word	0x000000ff
        /*0dc4*/ 	.word	0x00018250
        /*0dc8*/ 	.short	0x010a
        /*0dca*/ 	.byte	0x2f
	.zero		1


	//   ....[169]....
        /*0dcc*/ 	.word	0x0000c8c0
        /*0dd0*/ 	.word	0x000000ff
        /*0dd4*/ 	.word	0x00018258
        /*0dd8*/ 	.short	0x010a
        /*0dda*/ 	.byte	0x2f
	.zero		1


	//   ....[170]....
        /*0ddc*/ 	.word	0x0000c900
        /*0de0*/ 	.word	0x000000ff
        /*0de4*/ 	.word	0x00018210
        /*0de8*/ 	.short	0x010a
        /*0dea*/ 	.byte	0x2f
	.zero		1


	//   ....[171]....
        /*0dec*/ 	.word	0x0000c940
        /*0df0*/ 	.word	0x000000ff
        /*0df4*/ 	.word	0x00000000
        /*0df8*/ 	.short	0x010a
        /*0dfa*/ 	.byte	0x0a
	.zero		1


	//   ....[172]....
        /*0dfc*/ 	.word	0x0000c980
        /*0e00*/ 	.word	0x000000ff
        /*0e04*/ 	.word	0x00018290
        /*0e08*/ 	.short	0x010a
        /*0e0a*/ 	.byte	0x2f
	.zero		1


	//   ....[173]....
        /*0e0c*/ 	.word	0x0000c9c0
        /*0e10*/ 	.word	0x000000ff
        /*0e14*/ 	.word	0x00018218
        /*0e18*/ 	.short	0x010a
        /*0e1a*/ 	.byte	0x2f
	.zero		1


	//   ....[174]....
        /*0e1c*/ 	.word	0x0000ca00
        /*0e20*/ 	.word	0x000000ff
        /*0e24*/ 	.word	0x000182b0
        /*0e28*/ 	.short	0x010a
        /*0e2a*/ 	.byte	0x2f
	.zero		1


	//   ....[175]....
        /*0e2c*/ 	.word	0x0000ca40
        /*0e30*/ 	.word	0x000000ff
        /*0e34*/ 	.word	0x00000000
        /*0e38*/ 	.short	0x010a
        /*0e3a*/ 	.byte	0x15
	.zero		1


	//   ....[176]....
        /*0e3c*/ 	.word	0x0000ca80
        /*0e40*/ 	.word	0x000000ff
        /*0e44*/ 	.word	0x00018240
        /*0e48*/ 	.short	0x010a
        /*0e4a*/ 	.byte	0x2f
	.zero		1


	//   ....[177]....
        /*0e4c*/ 	.word	0x0000cac0
        /*0e50*/ 	.word	0x000000ff
        /*0e54*/ 	.word	0x00018290
        /*0e58*/ 	.short	0x010a
        /*0e5a*/ 	.byte	0x2f
	.zero		1


	//   ....[178]....
        /*0e5c*/ 	.word	0x0000cb00
        /*0e60*/ 	.word	0x000000ff
        /*0e64*/ 	.word	0x00000000
        /*0e68*/ 	.short	0x010a
        /*0e6a*/ 	.byte	0x0d
	.zero		1


	//   ....[179]....
        /*0e6c*/ 	.word	0x0000cb40
        /*0e70*/ 	.word	0x000000ff
        /*0e74*/ 	.word	0x00018248
        /*0e78*/ 	.short	0x010a
        /*0e7a*/ 	.byte	0x2f
	.zero		1


	//   ....[180]....
        /*0e7c*/ 	.word	0x0000cb80
        /*0e80*/ 	.word	0x000000ff
        /*0e84*/ 	.word	0x000182b0
        /*0e88*/ 	.short	0x010a
        /*0e8a*/ 	.byte	0x2f
	.zero		1


	//   ....[181]....
        /*0e8c*/ 	.word	0x0000cbc0
        /*0e90*/ 	.word	0x000000ff
        /*0e94*/ 	.word	0x00000000
        /*0e98*/ 	.short	0x010a
        /*0e9a*/ 	.byte	0x4d
	.zero		1


	//   ....[182]....
        /*0e9c*/ 	.word	0x0000cc00
        /*0ea0*/ 	.word	0x000000ff
        /*0ea4*/ 	.word	0x00018240
        /*0ea8*/ 	.short	0x010a
        /*0eaa*/ 	.byte	0x2f
	.zero		1


	//   ....[183]....
        /*0eac*/ 	.word	0x0000cc40
        /*0eb0*/ 	.word	0x000000ff
        /*0eb4*/ 	.word	0x00018290
        /*0eb8*/ 	.short	0x010a
        /*0eba*/ 	.byte	0x2f
	.zero		1


	//   ....[184]....
        /*0ebc*/ 	.word	0x0000cc80
        /*0ec0*/ 	.word	0x000000ff
        /*0ec4*/ 	.word	0x00018248
        /*0ec8*/ 	.short	0x010a
        /*0eca*/ 	.byte	0x2f
	.zero		1


	//   ....[185]....
        /*0ecc*/ 	.word	0x0000ccc0
        /*0ed0*/ 	.word	0x000000ff
        /*0ed4*/ 	.word	0x000182b0
        /*0ed8*/ 	.short	0x010a
        /*0eda*/ 	.byte	0x2f
	.zero		1


	//   ....[186]....
        /*0edc*/ 	.word	0x0000ccf0
        /*0ee0*/ 	.word	0x000000ff
        /*0ee4*/ 	.word	0x00018220
        /*0ee8*/ 	.short	0x010a
        /*0eea*/ 	.byte	0x2f
	.zero		1


	//   ....[187]....
        /*0eec*/ 	.word	0x0000cd30
        /*0ef0*/ 	.word	0x000000ff
        /*0ef4*/ 	.word	0x00000040
        /*0ef8*/ 	.short	0x010a
        /*0efa*/ 	.byte	0x15
	.zero		1


	//   ....[188]....
        /*0efc*/ 	.word	0x0000cd60
        /*0f00*/ 	.word	0x000000ff
        /*0f04*/ 	.word	0x00018228
        /*0f08*/ 	.short	0x010a
        /*0f0a*/ 	.byte	0x2f
	.zero		1


	//   ....[189]....
        /*0f0c*/ 	.word	0x0000cda0
        /*0f10*/ 	.word	0x000000ff
        /*0f14*/ 	.word	0x00000040
        /*0f18*/ 	.short	0x010a
        /*0f1a*/ 	.byte	0x11
	.zero		1


	//   ....[190]....
        /*0f1c*/ 	.word	0x0000cde0
        /*0f20*/ 	.word	0x000000ff
        /*0f24*/ 	.word	0x00000040
        /*0f28*/ 	.short	0x010a
        /*0f2a*/ 	.byte	0x09
	.zero		1


	//   ....[191]....
        /*0f2c*/ 	.word	0x0000ce20
        /*0f30*/ 	.word	0x000000ff
        /*0f34*/ 	.word	0x00000040
        /*0f38*/ 	.short	0x010a
        /*0f3a*/ 	.byte	0x11
	.zero		1


	//   ....[192]....
        /*0f3c*/ 	.word	0x0000ce50
        /*0f40*/ 	.word	0x000000ff
        /*0f44*/ 	.word	0x000182c0
        /*0f48*/ 	.short	0x010a
        /*0f4a*/ 	.byte	0x0b
	.zero		1


	//   ....[193]....
        /*0f4c*/ 	.word	0x0000ce80
        /*0f50*/ 	.word	0x000000ff
        /*0f54*/ 	.word	0x000182e0
        /*0f58*/ 	.short	0x010a
        /*0f5a*/ 	.byte	0x0b
	.zero		1


	//   ....[194]....
        /*0f5c*/ 	.word	0x0000ceb0
        /*0f60*/ 	.word	0x000000ff
        /*0f64*/ 	.word	0x000182c0
        /*0f68*/ 	.short	0x010a
        /*0f6a*/ 	.byte	0x0b
	.zero		1


	//   ....[195]....
        /*0f6c*/ 	.word	0x0000cee0
        /*0f70*/ 	.word	0x000000ff
        /*0f74*/ 	.word	0x00018230
        /*0f78*/ 	.short	0x010a
        /*0f7a*/ 	.byte	0x0b
	.zero		1


	//   ....[196]....
        /*0f7c*/ 	.word	0x0000cf10
        /*0f80*/ 	.word	0x000000ff
        /*0f84*/ 	.word	0x000182e0
        /*0f88*/ 	.short	0x010a
        /*0f8a*/ 	.byte	0x0b
	.zero		1


	//   ....[197]....
        /*0f8c*/ 	.word	0x0000cf40
        /*0f90*/ 	.word	0x000000ff
        /*0f94*/ 	.word	0x00018238
        /*0f98*/ 	.short	0x010a
        /*0f9a*/ 	.byte	0x0b
	.zero		1


	//   ....[198]....
        /*0f9c*/ 	.word	0x0000cf70
        /*0fa0*/ 	.word	0x000000ff
        /*0fa4*/ 	.word	0x000182c0
        /*0fa8*/ 	.short	0x010a
        /*0faa*/ 	.byte	0x0b
	.zero		1


	//   ....[199]....
        /*0fac*/ 	.word	0x0000cfa0
        /*0fb0*/ 	.word	0x000000ff
        /*0fb4*/ 	.word	0x00018260
        /*0fb8*/ 	.short	0x010a
        /*0fba*/ 	.byte	0x0b
	.zero		1


	//   ....[200]....
        /*0fbc*/ 	.word	0x0000cfd0
        /*0fc0*/ 	.word	0x000000ff
        /*0fc4*/ 	.word	0x00018230
        /*0fc8*/ 	.short	0x010a
        /*0fca*/ 	.byte	0x0b
	.zero		1


	//   ....[201]....
        /*0fcc*/ 	.word	0x0000d000
        /*0fd0*/ 	.word	0x000000ff
        /*0fd4*/ 	.word	0x000182e0
        /*0fd8*/ 	.short	0x010a
        /*0fda*/ 	.byte	0x0b
	.zero		1


	//   ....[202]....
        /*0fdc*/ 	.word	0x0000d030
        /*0fe0*/ 	.word	0x000000ff
        /*0fe4*/ 	.word	0x00018268
        /*0fe8*/ 	.short	0x010a
        /*0fea*/ 	.byte	0x0b
	.zero		1


	//   ....[203]....
        /*0fec*/ 	.word	0x0000d060
        /*0ff0*/ 	.word	0x000000ff
        /*0ff4*/ 	.word	0x00018238
        /*0ff8*/ 	.short	0x010a
        /*0ffa*/ 	.byte	0x0b
	.zero		1


	//----- nvinfo : EIATTR_NUM_MBARRIERS
	.align		4
.L_79:
        /*0ffc*/ 	.byte	0x03, 0x38
        /*0ffe*/ 	.short	0x0024


	//----- nvinfo : EIATTR_EXIT_INSTR_OFFSETS
	.align		4
        /*1000*/ 	.byte	0x04, 0x1c
        /*1002*/ 	.short	(.L_81 - .L_80)


	//   ....[0]....
.L_80:
        /*1004*/ 	.word	0x0000c680


	//----- nvinfo : EIATTR_INDIRECT_BRANCH_TARGETS
	.align		4
.L_81:
        /*1008*/ 	.byte	0x04, 0x34
        /*100a*/ 	.short	(.L_83 - .L_82)


	//   ....[0]....
.L_82:
        /*100c*/ 	.word	.L_x_206@srel
        /*1010*/ 	.short	0x0
        /*1012*/ 	.short	0x0
        /*1014*/ 	.word	0x7
        /*1018*/ 	.word	.L_x_2@srel
        /*101c*/ 	.word	.L_x_12@srel
        /*1020*/ 	.word	.L_x_209@srel
        /*1024*/ 	.word	.L_x_210@srel
        /*1028*/ 	.word	.L_x_211@srel
        /*102c*/ 	.word	.L_x_212@srel
        /*1030*/ 	.word	.L_x_213@srel


	//----- nvinfo : EIATTR_REQNTID
	.align		4
.L_83:
        /*1034*/ 	.byte	0x04, 0x10
        /*1036*/ 	.short	(.L_85 - .L_84)
.L_84:
        /*1038*/ 	.word	0x00000200
        /*103c*/ 	.word	0x00000001
        /*1040*/ 	.word	0x00000001


	//----- nvinfo : EIATTR_CRS_STACK_SIZE
	.align		4
.L_85:
        /*1044*/ 	.byte	0x04, 0x1e
        /*1046*/ 	.short	(.L_87 - .L_86)
.L_86:
        /*1048*/ 	.word	0x00000000


	//----- nvinfo : EIATTR_CBANK_PARAM_SIZE
	.align		4
.L_87:
        /*104c*/ 	.byte	0x03, 0x19
        /*104e*/ 	.short	0x0320


	//----- nvinfo : EIATTR_PARAM_CBANK
	.align		4
        /*1050*/ 	.byte	0x04, 0x0a
        /*1052*/ 	.short	(.L_89 - .L_88)
	.align		4
.L_88:
        /*1054*/ 	.word	index@(.nv.constant0.gluon_attention)
        /*1058*/ 	.short	0x0380
        /*105a*/ 	.short	0x0320


	//----- nvinfo : EIATTR_SW_WAR
	.align		4
.L_89:
        /*105c*/ 	.byte	0x04, 0x36
        /*105e*/ 	.short	(.L_91 - .L_90)
.L_90:
        /*1060*/ 	.word	0x00000008
.L_91:


//--------------------- .nv.compat                --------------------------
	.section	.nv.compat,"",@"SHT_CUDA_COMPAT_INFO"
	.align	4
        /*0000*/ 	.byte	0x02, 0x02, 0x03, 0x00, 0x02, 0x05, 0x05, 0x00, 0x02, 0x03, 0x01, 0x00, 0x02, 0x06, 0x01, 0x00


//--------------------- .nv.callgraph             --------------------------
	.section	.nv.callgraph,"",@"SHT_CUDA_CALLGRAPH"
	.align	4
	.sectionentsize	8
	.align		4
        /*0000*/ 	.word	0x00000000
	.align		4
        /*0004*/ 	.word	0xffffffff
	.align		4
        /*0008*/ 	.word	0x00000000
	.align		4
        /*000c*/ 	.word	0xfffffffe
	.align		4
        /*0010*/ 	.word	0x00000000
	.align		4
        /*0014*/ 	.word	0xfffffffd
	.align		4
        /*0018*/ 	.word	0x00000000
	.align		4
        /*001c*/ 	.word	0xfffffffc


//--------------------- .nv.constant4             --------------------------
	.section	.nv.constant4,"a",@progbits
	.align	8
	.align		8
.nv.constant4:
        /*0000*/ 	.dword	_$_str


//--------------------- .nv.constant2.gluon_attention --------------------------
	.section	.nv.constant2.gluon_attention,"a",@progbits
	.sectionflags	@""
	.align	4
.nv.constant2.gluon_attention:
        /*0000*/ 	.byte	0x20, 0x02, 0x00, 0x00, 0xc0, 0x29, 0x00, 0x00, 0x30, 0x5a, 0x00, 0x00, 0x80, 0x73, 0x00, 0x00
        /*0010*/ 	.byte	0xf0, 0x51, 0x00, 0x00, 0x60, 0x51, 0x00, 0x00, 0x80, 0xc6, 0x00, 0x00


//--------------------- .text.gluon_attention     --------------------------
	.section	.text.gluon_attention,"ax",@progbits
	.align	128
        .global         gluon_attention
        .type           gluon_attention,@function
        .size           gluon_attention,(.L_x_216 - gluon_attention)
        .other          gluon_attention,@"STO_CUDA_ENTRY STV_DEFAULT"
gluon_attention:
.text.gluon_attention:
[----:B------:R-:W1:Y:S01]  /*0000*/  LDC R1, c[0x0][0x37c] ;  /* 0x0000df00ff017b82 */ /* 0x000e620000000800 */
[----:B------:R-:W2:Y:S07]  /*0010*/  S2R R2, SR_TID.X ;  /* 0x0000000000027919 */ /* 0x000eae0000002100 */
[----:B------:R-:W3:Y:S01]  /*0020*/  S2UR UR4, SR_CgaCtaId ;  /* 0x00000000000479c3 */ /* 0x000ee20000008800 */
[----:B------:R-:W4:Y:S01]  /*0030*/  LDCU.64 UR46, c[0x0][0x390] ;  /* 0x00007200ff2e77ac */ /* 0x000f220008000a00 */
[----:B------:R-:W5:Y:S01]  /*0040*/  LDCU UR5, c[0x0][0x398] ;  /* 0x00007300ff0577ac */ /* 0x000f620008000800 */
[----:B------:R-:W1:Y:S01]  /*0050*/  LDCU.64 UR16, c[0x0][0x358] ;  /* 0x00006b00ff1077ac */ /* 0x000e620008000a00 */
[----:B----4-:R-:W-:-:S03]  /*0060*/  UIMAD UR46, UR47, UR46, URZ ;  /* 0x0000002e2f2e72a4 */ /* 0x010fc6000f8e02ff */
[----:B------:R-:W-:Y:S01]  /*0070*/  UMOV UR47, 0x400 ;  /* 0x00000400002f7882 */ /* 0x000fe20000000000 */
[----:B-----5:R-:W-:Y:S02]  /*0080*/  UIADD3 UR48, UPT, UPT, UR5, 0xff, URZ ;  /* 0x000000ff05307890 */ /* 0x020fe4000fffe0ff */
[----:B---3--:R-:W-:Y:S02]  /*0090*/  ULEA UR47, UR4, UR47, 0x18 ;  /* 0x0000002f042f7291 */ /* 0x008fe4000f8ec0ff */
[----:B------:R-:W-:Y:S02]  /*00a0*/  USHF.R.S32.HI UR49, URZ, 0x1f, UR5 ;  /* 0x0000001fff317899 */ /* 0x000fe40008011405 */
[----:B------:R-:W-:Y:S01]  /*00b0*/  UISETP.GE.AND UP1, UPT, UR5, 0x100, UPT ;  /* 0x000001000500788c */ /* 0x000fe2000bf26270 */
[----:B--2---:R-:W-:-:S04]  /*00c0*/  SHF.R.U32.HI R0, RZ, 0x5, R2 ;  /* 0x00000005ff007819 */ /* 0x004fc80000011602 */
[----:B------:R-:W-:Y:S02]  /*00d0*/  R2UR UR67, R0 ;  /* 0x00000000004372ca */ /* 0x000fe400000e0000 */
[----:B------:R-:W-:-:S11]  /*00e0*/  LOP3.LUT R0, R2, 0x7f, RZ, 0xc0, !PT ;  /* 0x0000007f02007812 */ /* 0x000fd600078ec0ff */
[----:B------:R-:W-:-:S06]  /*00f0*/  UISETP.GE.U32.AND UP0, UPT, UR67, 0x4, UPT ;  /* 0x000000044300788c */ /* 0x000fcc000bf06070 */
[----:B------:R-:W-:-:S13]  /*0100*/  PLOP3.LUT P0, PT, PT, PT, UP0, 0x80, 0x8 ;  /* 0x000000000008781c */ /* 0x000fda0003f0f008 */
[----:B-1----:R-:W-:Y:S05]  /*0110*/  @!P0 BRA `(.L_x_0) ;  /* 0x0000008000048947 */ /* 0x002fea0003800000 */
[----:B------:R-:W1:Y:S01]  /*0120*/  S2UR UR50, SR_CTAID.X ;  /* 0x00000000003279c3 */ /* 0x000e620000002500 */
[----:B------:R-:W2:Y:S01]  /*0130*/  LDCU.64 UR52, c[0x0][0x348] ;  /* 0x00006900ff3477ac */ /* 0x000ea20008000a00 */
[----:B------:R-:W-:-:S11]  /*0140*/  UISETP.GE.AND UP2, UPT, UR5, 0x1, UPT ;  /* 0x000000010500788c */ /* 0x000fd6000bf46270 */
.L_x_1:
[----:B------:R-:W-:-:S08]  /*0150*/  NOP ;  /* 0x0000000000007918 */ /* 0x000fd00000000000 */
[----:B------:R-:W3:-:S00]  /*0160*/  USETMAXREG.DEALLOC.CTAPOOL 0x50 ;  /* 0x00000050000079c8 */ /* 0x000ec000080e0500 */
[----:B---3--:R-:W-:-:S06]  /*0170*/  MOV R3, UR47 ;  /* 0x0000002f00037c02 */ /* 0x008fcc0008000f00 */
[----:B------:R-:W-:Y:S06]  /*0180*/  BAR.SYNC.DEFER_BLOCKING 0x1 ;  /* 0x0040000000007b1d */ /* 0x000fec0000010000 */
[----:B------:R-:W3:Y:S02]  /*0190*/  LDS.U8 R3, [R3+UR67+0x1826c] ;  /* 0x01826c4303037984 */ /* 0x000ee40008000000 */
[----:B---3--:R-:W-:-:S13]  /*01a0*/  ISETP.GT.U32.AND P0, PT, R3, 0x6, PT ;  /* 0x000000060300780c */ /* 0x008fda0003f04070 */
[----:B------:R-:W-:Y:S08]  /*01b0*/  @P0 BAR.SYNC.DEFER_BLOCKING 0x1 ;  /* 0x0040000000000b1d */ /* 0x000ff00000010000 */
[----:B------:R-:W-:Y:S06]  /*01c0*/  @P0 BAR.SYNC.DEFER_BLOCKING 0x1 ;  /* 0x0040000000000b1d */ /* 0x000fec0000010000 */
[----:B-1----:R-:W-:Y:S05]  /*01d0*/  @P0 BRA `(.L_x_1) ;  /* 0xfffffffc00dc0947 */ /* 0x002fea000383ffff */
[----:B------:R-:W-:-:S04]  /*01e0*/  SHF.L.U32 R3, R3, 0x2, RZ ;  /* 0x0000000203037819 */ /* 0x000fc800000006ff */
[----:B------:R-:W3:Y:S02]  /*01f0*/  LDC R4, c[0x2][R3] ;  /* 0x0080000003047b82 */ /* 0x000ee40000000800 */
[----:B---3--:R-:W-:-:S04]  /*0200*/  SHF.R.S32.HI R5, RZ, 0x1f, R4 ;  /* 0x0000001fff057819 */ /* 0x008fc80000011404 */
.L_x_206:
[----:B-12---:R-:W-:Y:S05]  /*0210*/  BRX R4 -0x220                                                                                                   (*"BRANCH_TARGETS .L_x_2,.L_x_12,.L_x_209,.L_x_210,.L_x_211,.L_x_212,.L_x_213"*) ;  /* 0xfffffffc04787949 */ /* 0x006fea000383ffff */
.L_x_2:
[----:B------:R-:W-:-:S08]  /*0220*/  NOP ;  /* 0x0000000000007918 */ /* 0x000fd00000000000 */
[----:B------:R-:W1:Y:S02]  /*0230*/  USETMAXREG.TRY_ALLOC.CTAPOOL UP0, 0xc0 ;  /* 0x000000c0000079c8 */ /* 0x000e640008000600 */
[----:B-1----:R-:W-:-:S13]  /*0240*/  PLOP3.LUT P0, PT, PT, PT, UP0, 0x80, 0x8 ;  /* 0x000000000008781c */ /* 0x002fda0003f0f008 */
[----:B------:R-:W-:Y:S05]  /*0250*/  @!P0 BRA `(.L_x_2) ;  /* 0xfffffffc00f08947 */ /* 0x000fea000383ffff */
[----:B------:R-:W-:Y:S06]  /*0260*/  BAR.SYNC.DEFER_BLOCKING 0x1 ;  /* 0x0040000000007b1d */ /* 0x000fec0000010000 */
[----:B------:R-:W1:Y:S01]  /*0270*/  SYNCS.PHASECHK.TRANS64.TRYWAIT P0, [UR47+0x182d0], RZ ;  /* 0x0182d0ffff0075a7 */ /* 0x000e62000800112f */
[----:B------:R-:W-:-:S04]  /*0280*/  USHF.R.S32.HI UR4, URZ, 0x1f, UR48 ;  /* 0x0000001fff047899 */ /* 0x000fc80008011430 */
[----:B------:R-:W-:-:S04]  /*0290*/  ULEA.HI UR4, UR4, UR48, URZ, 0x8 ;  /* 0x0000003004047291 */ /* 0x000fc8000f8f40ff */
[----:B------:R-:W-:-:S04]  /*02a0*/  USHF.R.S32.HI UR4, URZ, 0x8, UR4 ;  /* 0x00000008ff047899 */ /* 0x000fc80008011404 */
[----:B------:R-:W-:Y:S01]  /*02b0*/  UIMAD UR6, UR46, UR4, URZ ;  /* 0x000000042e0672a4 */ /* 0x000fe2000f8e02ff */
[----:B------:R-:W2:Y:S03]  /*02c0*/  S2UR UR50, SR_CTAID.X ;  /* 0x00000000003279c3 */ /* 0x000ea60000002500 */
[----:B--2---:R-:W-:-:S06]  /*02d0*/  UISETP.GE.AND UP0, UPT, UR50, UR6, UPT ;  /* 0x000000063200728c */ /* 0x004fcc000bf06270 */
[----:B------:R-:W-:Y:S01]  /*02e0*/  PLOP3.LUT P1, PT, PT, PT, UP0, 0x80, 0x8 ;  /* 0x000000000008781c */ /* 0x000fe20003f2f008 */
[----:B-1----:R-:W-:-:S12]  /*02f0*/  @!P0 BRA `(.L_x_3) ;  /* 0x000000c000e48947 */ /* 0x002fd80003800000 */
.L_x_159:
[----:B------:R-:W-:Y:S01]  /*0300*/  UMOV UR4, URZ ;  /* 0x000000ff00047c82 */ /* 0x000fe20008000000 */
[----:B------:R-:W-:Y:S05]  /*0310*/  @P1 BRA `(.L_x_4) ;  /* 0x00000024009c1947 */ /* 0x000fea0003800000 */
[----:B------:R-:W1:Y:S01]  /*0320*/  S2UR UR5, SR_CgaCtaId ;  /* 0x00000000000579c3 */ /* 0x000e620000008800 */
[----:B------:R-:W-:Y:S01]  /*0330*/  UMOV UR47, 0x400 ;  /* 0x00000400002f7882 */ /* 0x000fe20000000000 */
[----:B------:R-:W-:Y:S01]  /*0340*/  IADD3 R133, PT, PT, R2, -0x80, RZ ;  /* 0xffffff8002857810 */ /* 0x000fe20007ffe0ff */
[----:B------:R-:W-:Y:S01]  /*0350*/  UMOV UR7, UR50 ;  /* 0x0000003200077c82 */ /* 0x000fe20008000000 */
[----:B------:R-:W-:Y:S01]  /*0360*/  ISETP.NE.AND P0, PT, R0, RZ, PT ;  /* 0x000000ff0000720c */ /* 0x000fe20003f05270 */
[----:B------:R-:W-:Y:S01]  /*0370*/  UMOV UR15, 0x1 ;  /* 0x00000001000f7882 */ /* 0x000fe20000000000 */
[----:B------:R-:W-:Y:S02]  /*0380*/  SHF.R.U32.HI R133, RZ, 0x5, R133 ;  /* 0x00000005ff857819 */ /* 0x000fe40000011685 */
[----:B------:R-:W2:Y:S01]  /*0390*/  LDC R3, c[0x0][0x380] ;  /* 0x0000e000ff037b82 */ /* 0x000ea20000000800 */
[----:B-1----:R-:W-:Y:S01]  /*03a0*/  ULEA UR47, UR5, UR47, 0x18 ;  /* 0x0000002f052f7291 */ /* 0x002fe2000f8ec0ff */
[----:B--2---:R-:W-:-:S08]  /*03b0*/  FMUL R3, R3, 1.4426950216293334961 ;  /* 0x3fb8aa3b03037820 */ /* 0x004fd00000400000 */
[----:B------:R-:W1:Y:S01]  /*03c0*/  LDS R4, [UR47+0x18008] ;  /* 0x0180082fff047984 */ /* 0x000e620008000800 */
[----:B------:R-:W-:Y:S02]  /*03d0*/  R2UR UR12, R3 ;  /* 0x00000000030c72ca */ /* 0x000fe400000e0000 */
[----:B-1----:R-:W-:-:S13]  /*03e0*/  R2UR UR11, R4 ;  /* 0x00000000040b72ca */ /* 0x002fda00000e0000 */
[----:B------:R-:W-:Y:S02]  /*03f0*/  UIADD3 UR13, UPT, UPT, UR11, 0x41, URZ ;  /* 0x000000410b0d7890 */ /* 0x000fe4000fffe0ff */
[----:B------:R-:W-:-:S12]  /*0400*/  UIADD3 UR14, UPT, UPT, UR11, 0x42, URZ ;  /* 0x000000420b0e7890 */ /* 0x000fd8000fffe0ff */
.L_x_11:
[----:B------:R-:W-:Y:S01]  /*0410*/  PLOP3.LUT P1, PT, PT, PT, UP2, 0x80, 0x8 ;  /* 0x000000000008781c */ /* 0x000fe20003f2f028 */
[----:B------:R-:W-:Y:S01]  /*0420*/  UIADD3 UR7, UPT, UPT, UR7, 0xa0, URZ ;  /* 0x000000a007077890 */ /* 0x000fe2000fffe0ff */
[----:B------:R-:W-:Y:S01]  /*0430*/  HFMA2 R132, -RZ, RZ, 1.875, 0 ;  /* 0x3f800000ff847431 */ /* 0x000fe200000001ff */
[----:B------:R-:W-:Y:S02]  /*0440*/  MOV R3, 0xff800000 ;  /* 0xff80000000037802 */ /* 0x000fe40000000f00 */
[----:B------:R-:W-:-:S08]  /*0450*/  UISETP.GE.AND UP0, UPT, UR7, UR6, UPT ;  /* 0x000000060700728c */ /* 0x000fd0000bf06270 */
[----:B------:R-:W-:Y:S05]  /*0460*/  @!P1 BRA `(.L_x_5) ;  /* 0x0000002000c89947 */ /* 0x000fea0003800000 */
[----:B------:R-:W-:Y:S01]  /*0470*/  MOV R134, 0xff800000 ;  /* 0xff80000000867802 */ /* 0x000fe20000000f00 */
[----:B------:R-:W-:Y:S01]  /*0480*/  UMOV UR5, URZ ;  /* 0x000000ff00057c82 */ /* 0x000fe20008000000 */
[----:B------:R-:W-:-:S07]  /*0490*/  MOV R132, 0x3f800000 ;  /* 0x3f80000000847802 */ /* 0x000fce0000000f00 */
.L_x_8:
[----:B------:R-:W-:Y:S01]  /*04a0*/  BAR.SYNC.DEFER_BLOCKING 0x2, 0x80 ;  /* 0x0082000000007b1d */ /* 0x000fe20000010000 */
[----:B------:R-:W-:-:S06]  /*04b0*/  USHF.L.U32 UR8, UR4, 0x1f, URZ ;  /* 0x0000001f04087899 */ /* 0x000fcc00080006ff */
[----:B------:R-:W-:-:S04]  /*04c0*/  MOV R3, UR8 ;  /* 0x0000000800037c02 */ /* 0x000fc80008000f00 */
[----:B------:R-:W1:Y:S02]  /*04d0*/  SYNCS.PHASECHK.TRANS64.TRYWAIT P1, [UR47+0x18280], R3 ;  /* 0x01828003ff0075a7 */ /* 0x000e64000802112f */
[----:B-1----:R-:W-:Y:S05]  /*04e0*/  @!P1 BRA `(.L_x_6) ;  /* 0x000000c000749947 */ /* 0x002fea0003800000 */
.L_x_160:
[----:B------:R-:W1:Y:S01]  /*04f0*/  SHFL.IDX PT, R3, R133, RZ, 0x1f ;  /* 0x00001fff85037589 */ /* 0x000e6200000e0000 */
[----:B------:R-:W-:Y:S01]  /*0500*/  ULOP3.LUT UR4, UR4, 0x1, URZ, 0x3c, !UPT ;  /* 0x0000000104047892 */ /* 0x000fe2000f8e3cff */
[----:B-1----:R-:W-:-:S13]  /*0510*/  R2UR UR8, R3 ;  /* 0x00000000030872ca */ /* 0x002fda00000e0000 */
[----:B------:R-:W-:Y:S02]  /*0520*/  USHF.L.U32 UR9, UR8, 0x15, URZ ;  /* 0x0000001508097899 */ /* 0x000fe400080006ff */
[----:B------:R-:W-:Y:S02]  /*0530*/  USHF.R.U32.HI UR8, URZ, 0x2, UR8 ;  /* 0x00000002ff087899 */ /* 0x000fe40008011608 */
[----:B------:R-:W-:-:S04]  /*0540*/  ULOP3.LUT UR9, UR9, 0x600000, URZ, 0xc0, !UPT ;  /* 0x0060000009097892 */ /* 0x000fc8000f8ec0ff */
[----:B------:R-:W-:-:S04]  /*0550*/  UIADD3 UR9, UPT, UPT, UR11, UR9, URZ ;  /* 0x000000090b097290 */ /* 0x000fc8000fffe0ff */
[----:B------:R-:W-:Y:S02]  /*0560*/  ULEA UR10, UR8, UR9, 0x7 ;  /* 0x00000009080a7291 */ /* 0x000fe4000f8e38ff */
[----:B------:R-:W-:Y:S02]  /*0570*/  UIADD3 UR9, UPT, UPT, UR8, UR9, URZ ;  /* 0x0000000908097290 */ /* 0x000fe4000fffe0ff */
[----:B------:R-:W-:-:S05]  /*0580*/  UIMAD UR8, UR8, -0x70, UR10 ;  /* 0xffffff90080878a4 */ /* 0x000fca000f8e020a */
[----:B------:R-:W1:Y:S01]  /*0590*/  LDTM.x64 R68, tmem[UR10] ;  /* 0x0000000a004479ee */ /* 0x000e620008340000 */
[----:B------:R-:W2:Y:S01]  /*05a0*/  LDTM.x64 R4, tmem[UR10+0x40] ;  /* 0x0000400a000479ee */ /* 0x000ea20008340000 */
[----:B------:R-:W-:Y:S01]  /*05b0*/  NOP ;  /* 0x0000000000007918 */ /* 0x000fe20000000000 */
[C---:B-1----:R-:W-:Y:S01]  /*05c0*/  FMNMX3 R3, R68.reuse, R69, R70, !PT ;  /* 0x0000004544037276 */ /* 0x042fe20007800046 */
[----:B------:R-:W-:-:S03]  /*05d0*/  FMUL2 R68, R68.F32x2.HI_LO, UR12.F32 ;  /* 0x0000000c44447c4a */ /* 0x000fc60009000000 */
[----:B------:R-:W-:-:S04]  /*05e0*/  FMNMX3 R3, R3, R71, R72, !PT ;  /* 0x0000004703037276 */ /* 0x000fc80007800048 */
[----:B------:R-:W-:Y:S01]  /*05f0*/  FMNMX3 R3, R3, R73, R74, !PT ;  /* 0x0000004903037276 */ /* 0x000fe2000780004a */
[----:B------:R-:W-:-:S03]  /*0600*/  FMUL2 R72, R72.F32x2.HI_LO, UR12.F32 ;  /* 0x0000000c48487c4a */ /* 0x000fc60009000000 */
        /* <DEDUP_REMOVED lines=54> */
[----:B------:R-:W-:-:S04]  /*0970*/  FMNMX3 R3, R3, R129, R130, !PT ;  /* 0x0000008103037276 */ /* 0x000fc80007800082 */
[----:B--2---:R-:W-:Y:S01]  /*0980*/  FMNMX3 R3, R3, R131, R4, !PT ;  /* 0x0000008303037276 */ /* 0x004fe20007800004 */
        /* <DEDUP_REMOVED lines=62> */
[C---:B------:R-:W-:Y:S01]  /*0d70*/  FMNMX R136, R67.reuse, R136, !PT ;  /* 0x0000008843887209 */ /* 0x040fe20007800000 */
[----:B------:R-:W-:-:S04]  /*0d80*/  FMUL2 R66, R66.F32x2.HI_LO, UR12.F32 ;  /* 0x0000000c42427c4a */ /* 0x000fc80009000000 */
[----:B------:R-:W-:Y:S01]  /*0d90*/  FMUL R3, R136, UR12 ;  /* 0x0000000c88037c20 */ /* 0x000fe20008400000 */
[----:B------:R-:W-:-:S04]  /*0da0*/  FMUL2 R136, R70.F32x2.HI_LO, UR12.F32 ;  /* 0x0000000c46887c4a */ /* 0x000fc80009000000 */
[----:B------:R-:W-:-:S05]  /*0db0*/  FMNMX R3, R3, R134, !PT ;  /* 0x0000008603037209 */ /* 0x000fca0007800000 */
[----:B------:R-:W-:-:S04]  /*0dc0*/  FADD R135, RZ, -R3 ;  /* 0x80000003ff877221 */ /* 0x000fc80000000000 */
[--C-:B------:R-:W-:Y:S02]  /*0dd0*/  FADD2 R136, R136.F32x2.HI_LO, R135.reuse.F32 ;  /* 0x000000878888724b */ /* 0x100fe40000200000 */
[--C-:B------:R-:W-:Y:S02]  /*0de0*/  FADD2 R138, R68.F32x2.HI_LO, R135.reuse.F32 ;  /* 0x00000087448a724b */ /* 0x100fe40000200000 */
[----:B------:R-:W-:Y:S01]  /*0df0*/  MUFU.EX2 R70, R136 ;  /* 0x0000008800467308 */ /* 0x000fe20000000800 */
[--C-:B------:R-:W-:Y:S02]  /*0e00*/  FADD2 R6, R6.F32x2.HI_LO, R135.reuse.F32 ;  /* 0x000000870606724b */ /* 0x100fe40000200000 */
[--C-:B------:R-:W-:Y:S02]  /*0e10*/  FADD2 R120, R120.F32x2.HI_LO, R135.reuse.F32 ;  /* 0x000000877878724b */ /* 0x100fe40000200000 */
[--C-:B------:R-:W-:Y:S02]  /*0e20*/  FADD2 R4, R4.F32x2.HI_LO, R135.reuse.F32 ;  /* 0x000000870404724b */ /* 0x100fe40000200000 */
[--C-:B------:R-:W-:Y:S01]  /*0e30*/  FADD2 R140, R72.F32x2.HI_LO, R135.reuse.F32 ;  /* 0x00000087488c724b */ /* 0x100fe20000200000 */
[----:B------:R1:W2:Y:S01]  /*0e40*/  MUFU.EX2 R69, R137 ;  /* 0x0000008900457308 */ /* 0x0002a20000000800 */
[----:B------:R-:W-:-:S02]  /*0e50*/  FADD2 R74, R74.F32x2.HI_LO, R135.F32 ;  /* 0x000000874a4a724b */ /* 0x000fc40000200000 */
[--C-:B------:R-:W-:Y:S02]  /*0e60*/  FADD2 R142, R82.F32x2.HI_LO, R135.reuse.F32 ;  /* 0x00000087528e724b */ /* 0x100fe40000200000 */
[--C-:B------:R-:W-:Y:S02]  /*0e70*/  FADD2 R94, R94.F32x2.HI_LO, R135.reuse.F32 ;  /* 0x000000875e5e724b */ /* 0x100fe40000200000 */
[--C-:B------:R-:W-:Y:S01]  /*0e80*/  FADD2 R98, R98.F32x2.HI_LO, R135.reuse.F32 ;  /* 0x000000876262724b */ /* 0x100fe20000200000 */
[----:B------:R-:W-:Y:S01]  /*0e90*/  MUFU.EX2 R68, R138 ;  /* 0x0000008a00447308 */ /* 0x000fe20000000800 */
[--C-:B-1----:R-:W-:Y:S02]  /*0ea0*/  FADD2 R136, R78.F32x2.HI_LO, R135.reuse.F32 ;  /* 0x000000874e88724b */ /* 0x102fe40000200000 */
[--C-:B------:R-:W-:Y:S02]  /*0eb0*/  FADD2 R102, R102.F32x2.HI_LO, R135.reuse.F32 ;  /* 0x000000876666724b */ /* 0x100fe40000200000 */
[----:B------:R-:W-:-:S02]  /*0ec0*/  FADD2 R106, R106.F32x2.HI_LO, R135.F32 ;  /* 0x000000876a6a724b */ /* 0x000fc40000200000 */
[--C-:B------:R-:W-:Y:S01]  /*0ed0*/  FADD2 R114, R114.F32x2.HI_LO, R135.reuse.F32 ;  /* 0x000000877272724b */ /* 0x100fe20000200000 */
[----:B------:R-:W-:Y:S01]  /*0ee0*/  MUFU.EX2 R79, R136 ;  /* 0x00000088004f7308 */ /* 0x000fe20000000800 */
[--C-:B------:R-:W-:Y:S02]  /*0ef0*/  FADD2 R88, R88.F32x2.HI_LO, R135.reuse.F32 ;  /* 0x000000875858724b */ /* 0x100fe40000200000 */
[--C-:B------:R-:W-:Y:S02]  /*0f00*/  FADD2 R118, R118.F32x2.HI_LO, R135.reuse.F32 ;  /* 0x000000877676724b */ /* 0x100fe40000200000 */
[--C-:B------:R-:W-:Y:S02]  /*0f10*/  FADD2 R122, R122.F32x2.HI_LO, R135.reuse.F32 ;  /* 0x000000877a7a724b */ /* 0x100fe40000200000 */
[--C-:B------:R-:W-:Y:S01]  /*0f20*/  FADD2 R92, R92.F32x2.HI_LO, R135.reuse.F32 ;  /* 0x000000875c5c724b */ /* 0x100fe20000200000 */
[----:B------:R1:W-:Y:S01]  /*0f30*/  MUFU.EX2 R78, R137 ;  /* 0x00000089004e7308 */ /* 0x0003e20000000800 */
[----:B------:R-:W-:-:S02]  /*0f40*/  FADD2 R96, R96.F32x2.HI_LO, R135.F32 ;  /* 0x000000876060724b */ /* 0x000fc40000200000 */
[--C-:B------:R-:W-:Y:S02]  /*0f50*/  FADD2 R126, R126.F32x2.HI_LO, R135.reuse.F32 ;  /* 0x000000877e7e724b */ /* 0x100fe40000200000 */
[--C-:B------:R-:W-:Y:S02]  /*0f60*/  FADD2 R130, R130.F32x2.HI_LO, R135.reuse.F32 ;  /* 0x000000878282724b */ /* 0x100fe40000200000 */
[--C-:B------:R-:W-:Y:S01]  /*0f70*/  FADD2 R104, R104.F32x2.HI_LO, R135.reuse.F32 ;  /* 0x000000876868724b */ /* 0x100fe20000200000 */
[----:B------:R3:W-:Y:S01]  /*0f80*/  MUFU.EX2 R71, R139 ;  /* 0x0000008b00477308 */ /* 0x0007e20000000800 */
[--C-:B-1----:R-:W-:Y:S02]  /*0f90*/  FADD2 R136, R86.F32x2.HI_LO, R135.reuse.F32 ;  /* 0x000000875688724b */ /* 0x102fe40000200000 */
[--C-:B------:R-:W-:Y:S02]  /*0fa0*/  FADD2 R108, R108.F32x2.HI_LO, R135.reuse.F32 ;  /* 0x000000876c6c724b */ /* 0x100fe40000200000 */
[----:B------:R-:W-:-:S02]  /*0fb0*/  FADD2 R112, R112.F32x2.HI_LO, R135.F32 ;  /* 0x000000877070724b */ /* 0x000fc40000200000 */
[--C-:B------:R-:W-:Y:S01]  /*0fc0*/  FADD2 R116, R116.F32x2.HI_LO, R135.reuse.F32 ;  /* 0x000000877474724b */ /* 0x100fe20000200000 */
[----:B------:R-:W-:Y:S01]  /*0fd0*/  MUFU.EX2 R87, R136 ;  /* 0x0000008800577308 */ /* 0x000fe20000000800 */
[--C-:B---3--:R-:W-:Y:S02]  /*0fe0*/  FADD2 R138, R76.F32x2.HI_LO, R135.reuse.F32 ;  /* 0x000000874c8a724b */ /* 0x108fe40000200000 */
        /* <DEDUP_REMOVED lines=13> */
[----:B------:R1:W-:Y:S01]  /*10c0*/  MUFU.EX2 R76, R139 ;  /* 0x0000008b004c7308 */ /* 0x0003e20000000800 */
[--C-:B------:R-:W-:Y:S02]  /*10d0*/  FADD2 R26, R26.F32x2.HI_LO, R135.reuse.F32 ;  /* 0x000000871a1a724b */ /* 0x100fe40000200000 */
[--C-:B------:R-:W-:Y:S02]  /*10e0*/  FADD2 R28, R28.F32x2.HI_LO, R135.reuse.F32 ;  /* 0x000000871c1c724b */ /* 0x100fe40000200000 */
[--C-:B------:R-:W-:Y:S02]  /*10f0*/  FADD2 R30, R30.F32x2.HI_LO, R135.reuse.F32 ;  /* 0x000000871e1e724b */ /* 0x100fe40000200000 */
[--C-:B------:R-:W-:Y:S01]  /*1100*/  FADD2 R32, R32.F32x2.HI_LO, R135.reuse.F32 ;  /* 0x000000872020724b */ /* 0x100fe20000200000 */
[----:B------:R-:W-:Y:S01]  /*1110*/  MUFU.EX2 R101, R136 ;  /* 0x0000008800657308 */ /* 0x000fe20000000800 */
[----:B-1----:R-:W-:-:S02]  /*1120*/  FADD2 R138, R84.F32x2.HI_LO, R135.F32 ;  /* 0x00000087548a724b */ /* 0x002fc40000200000 */
[--C-:B------:R-:W-:Y:S02]  /*1130*/  FADD2 R34, R34.F32x2.HI_LO, R135.reuse.F32 ;  /* 0x000000872222724b */ /* 0x100fe40000200000 */
[--C-:B------:R-:W-:Y:S02]  /*1140*/  FADD2 R36, R36.F32x2.HI_LO, R135.reuse.F32 ;  /* 0x000000872424724b */ /* 0x100fe40000200000 */
[--C-:B------:R-:W-:Y:S01]  /*1150*/  FADD2 R38, R38.F32x2.HI_LO, R135.reuse.F32 ;  /* 0x000000872626724b */ /* 0x100fe20000200000 */
[----:B------:R1:W-:Y:S01]  /*1160*/  MUFU.EX2 R100, R137 ;  /* 0x0000008900647308 */ /* 0x0003e20000000800 */
[--C-:B------:R-:W-:Y:S02]  /*1170*/  FADD2 R40, R40.F32x2.HI_LO, R135.reuse.F32 ;  /* 0x000000872828724b */ /* 0x100fe40000200000 */
[--C-:B------:R-:W-:Y:S02]  /*1180*/  FADD2 R42, R42.F32x2.HI_LO, R135.reuse.F32 ;  /* 0x000000872a2a724b */ /* 0x100fe40000200000 */
[----:B------:R-:W-:-:S02]  /*1190*/  FADD2 R44, R44.F32x2.HI_LO, R135.F32 ;  /* 0x000000872c2c724b */ /* 0x000fc40000200000 */
[--C-:B------:R-:W-:Y:S01]  /*11a0*/  FADD2 R46, R46.F32x2.HI_LO, R135.reuse.F32 ;  /* 0x000000872e2e724b */ /* 0x100fe20000200000 */
[----:B------:R-:W-:Y:S01]  /*11b0*/  MUFU.EX2 R85, R138 ;  /* 0x0000008a00557308 */ /* 0x000fe20000000800 */
[--C-:B-1----:R-:W-:Y:S02]  /*11c0*/  FADD2 R136, R110.F32x2.HI_LO, R135.reuse.F32 ;  /* 0x000000876e88724b */ /* 0x102fe40000200000 */
[--C-:B------:R-:W-:Y:S02]  /*11d0*/  FADD2 R48, R48.F32x2.HI_LO, R135.reuse.F32 ;  /* 0x000000873030724b */ /* 0x100fe40000200000 */
[--C-:B------:R-:W-:Y:S02]  /*11e0*/  FADD2 R50, R50.F32x2.HI_LO, R135.reuse.F32 ;  /* 0x000000873232724b */ /* 0x100fe40000200000 */
[--C-:B------:R-:W-:Y:S01]  /*11f0*/  FADD2 R52, R52.F32x2.HI_LO, R135.reuse.F32 ;  /* 0x000000873434724b */ /* 0x100fe20000200000 */
[----:B------:R-:W-:Y:S01]  /*1200*/  MUFU.EX2 R111, R136 ;  /* 0x00000088006f7308 */ /* 0x000fe20000000800 */
[----:B------:R-:W-:-:S02]  /*1210*/  FADD2 R54, R54.F32x2.HI_LO, R135.F32 ;  /* 0x000000873636724b */ /* 0x000fc40000200000 */
[--C-:B------:R-:W-:Y:S02]  /*1220*/  FADD2 R56, R56.F32x2.HI_LO, R135.reuse.F32 ;  /* 0x000000873838724b */ /* 0x100fe40000200000 */
[--C-:B------:R-:W-:Y:S02]  /*1230*/  FADD2 R58, R58.F32x2.HI_LO, R135.reuse.F32 ;  /* 0x000000873a3a724b */ /* 0x100fe40000200000 */
[--C-:B------:R-:W-:Y:S01]  /*1240*/  FADD2 R60, R60.F32x2.HI_LO, R135.reuse.F32 ;  /* 0x000000873c3c724b */ /* 0x100fe20000200000 */
[----:B------:R-:W-:Y:S01]  /*1250*/  MUFU.EX2 R110, R137 ;  /* 0x00000089006e7308 */ /* 0x000fe20000000800 */
[----:B------:R-:W-:-:S07]  /*1260*/  FADD2 R62, R62.F32x2.HI_LO, R135.F32 ;  /* 0x000000873e3e724b */ /* 0x000fce0000200000 */
[----:B------:R1:W-:Y:S08]  /*1270*/  MUFU.EX2 R138, R6 ;  /* 0x00000006008a7308 */ /* 0x0003f00000000800 */
[----:B------:R-:W-:Y:S01]  /*1280*/  MUFU.EX2 R136, R120 ;  /* 0x0000007800887308 */ /* 0x000fe20000000800 */
[----:B-1----:R-:W-:-:S07]  /*1290*/  FADD R6, -R3, R134 ;  /* 0x0000008603067221 */ /* 0x002fce0000000100 */
[----:B------:R1:W-:Y:S08]  /*12a0*/  MUFU.EX2 R137, R121 ;  /* 0x0000007900897308 */ /* 0x0003f00000000800 */
[----:B------:R-:W-:Y:S01]  /*12b0*/  MUFU.EX2 R73, R140 ;  /* 0x0000008c00497308 */ /* 0x000fe20000000800 */
[----:B-1----:R-:W-:-:S04]  /*12c0*/  FMUL2 R120, R128.F32x2.HI_LO, UR12.F32 ;  /* 0x0000000c80787c4a */ /* 0x002fc80009000000 */
[----:B------:R-:W-:-:S03]  /*12d0*/  FADD2 R120, R120.F32x2.HI_LO, R135.F32 ;  /* 0x000000877878724b */ /* 0x000fc60000200000 */
[----:B------:R-:W-:Y:S08]  /*12e0*/  MUFU.EX2 R128, R4 ;  /* 0x0000000400807308 */ /* 0x000ff00000000800 */
[----:B------:R1:W-:Y:S08]  /*12f0*/  MUFU.EX2 R129, R5 ;  /* 0x0000000500817308 */ /* 0x0003f00000000800 */
[----:B------:R3:W-:Y:S01]  /*1300*/  MUFU.EX2 R72, R141 ;  /* 0x0000008d00487308 */ /* 0x0007e20000000800 */
[----:B-1----:R-:W-:-:S04]  /*1310*/  FMUL2 R4, R64.F32x2.HI_LO, UR12.F32 ;  /* 0x0000000c40047c4a */ /* 0x002fc80009000000 */
[----:B------:R-:W-:-:S03]  /*1320*/  FADD2 R4, R4.F32x2.HI_LO, R135.F32 ;  /* 0x000000870404724b */ /* 0x000fc60000200000 */
[----:B------:R2:W1:Y:S01]  /*1330*/  MUFU.EX2 R65, R6 ;  /* 0x0000000600417308 */ /* 0x0004620000000800 */
[----:B---3--:R-:W-:-:S07]  /*1340*/  FADD2 R140, R80.F32x2.HI_LO, R135.F32 ;  /* 0x00000087508c724b */ /* 0x008fce0000200000 */
[----:B------:R-:W-:Y:S01]  /*1350*/  MUFU.EX2 R81, R140 ;  /* 0x0000008c00517308 */ /* 0x000fe20000000800 */
[----:B--2---:R-:W-:-:S07]  /*1360*/  F2FP.SATFINITE.E5M2.F32.PACK_AB_MERGE_C R6, R69, R70, RZ ;  /* 0x000000464506723e */ /* 0x004fce00048060ff */
[----:B------:R2:W-:Y:S01]  /*1370*/  MUFU.EX2 R80, R141 ;  /* 0x0000008d00507308 */ /* 0x0005e20000000800 */
[----:B-1----:R-:W-:Y:S01]  /*1380*/  STTM tmem[UR9+0x40], R65 ;  /* 0x00004041000079ed */ /* 0x002fe20008040009 */
[----:B------:R-:W1:Y:S02]  /*1390*/  FENCE.VIEW.ASYNC.T ;  /* 0x00000000000073c6 */ /* 0x000e640000000200 */
[----:B-1----:R-:W-:Y:S01]  /*13a0*/  BAR.SYNC.DEFER_BLOCKING 0x2, 0x80 ;  /* 0x0082000000007b1d */ /* 0x002fe20000010000 */
[----:B------:R-:W-:Y:S01]  /*13b0*/  USHF.L.U32 UR9, UR15, 0x1f, URZ ;  /* 0x0000001f0f097899 */ /* 0x000fe200080006ff */
[----:B--2---:R-:W-:-:S04]  /*13c0*/  FADD2 R140, R90.F32x2.HI_LO, R135.F32 ;  /* 0x000000875a8c724b */ /* 0x004fc80000200000 */
[----:B------:R-:W-:Y:S01]  /*13d0*/  MUFU.EX2 R74, R74 ;  /* 0x0000004a004a7308 */ /* 0x000fe20000000800 */
[----:B------:R-:W-:-:S07]  /*13e0*/  FADD2 R134, R66.F32x2.HI_LO, R135.F32 ;  /* 0x000000874286724b */ /* 0x000fce0000200000 */
[----:B------:R-:W-:Y:S08]  /*13f0*/  MUFU.EX2 R75, R75 ;  /* 0x0000004b004b7308 */ /* 0x000ff00000000800 */
[----:B------:R-:W-:Y:S01]  /*1400*/  MUFU.EX2 R83, R142 ;  /* 0x0000008e00537308 */ /* 0x000fe20000000800 */
[----:B------:R-:W-:Y:S07]  /*1410*/  BAR.SYNC.DEFER_BLOCKING 0x2, 0x80 ;  /* 0x0082000000007b1d */ /* 0x000fee0000010000 */
[----:B------:R-:W-:Y:S08]  /*1420*/  MUFU.EX2 R82, R143 ;  /* 0x0000008f00527308 */ /* 0x000ff00000000800 */
[----:B------:R-:W-:Y:S08]  /*1430*/  MUFU.EX2 R91, R140 ;  /* 0x0000008c005b7308 */ /* 0x000ff00000000800 */
[----:B------:R-:W-:Y:S01]  /*1440*/  MUFU.EX2 R90, R141 ;  /* 0x0000008d005a7308 */ /* 0x000fe20000000800 */
[----:B------:R-:W-:Y:S07]  /*1450*/  @!P0 SYNCS.ARRIVE.TRANS64.A1T0 RZ, [UR47+0x182c0], RZ ;  /* 0x0182c0ffffff89a7 */ /* 0x000fee000810002f */
[----:B------:R-:W-:Y:S08]  /*1460*/  MUFU.EX2 R94, R94 ;  /* 0x0000005e005e7308 */ /* 0x000ff00000000800 */
        /* <DEDUP_REMOVED lines=21> */
[----:B------:R-:W1:Y:S08]  /*15c0*/  MUFU.EX2 R127, R127 ;  /* 0x0000007f007f7308 */ /* 0x000e700000000800 */
[----:B------:R-:W-:Y:S08]  /*15d0*/  MUFU.EX2 R130, R130 ;  /* 0x0000008200827308 */ /* 0x000ff00000000800 */
[----:B------:R-:W2:Y:S01]  /*15e0*/  MUFU.EX2 R131, R131 ;  /* 0x0000008300837308 */ /* 0x000ea20000000800 */
[----:B-1----:R-:W-:-:S07]  /*15f0*/  F2FP.SATFINITE.E5M2.F32.PACK_AB_MERGE_C R66, R127, R126, RZ ;  /* 0x0000007e7f42723e */ /* 0x002fce00048060ff */
[----:B------:R-:W-:Y:S08]  /*1600*/  MUFU.EX2 R104, R104 ;  /* 0x0000006800687308 */ /* 0x000ff00000000800 */
[----:B------:R-:W1:Y:S01]  /*1610*/  MUFU.EX2 R105, R105 ;  /* 0x0000006900697308 */ /* 0x000e620000000800 */
[----:B--2---:R-:W-:-:S07]  /*1620*/  F2FP.SATFINITE.E5M2.F32.PACK_AB_MERGE_C R67, R131, R130, RZ ;  /* 0x000000828343723e */ /* 0x004fce00048060ff */
[----:B------:R-:W-:Y:S08]  /*1630*/  MUFU.EX2 R108, R108 ;  /* 0x0000006c006c7308 */ /* 0x000ff00000000800 */
[----:B------:R-:W2:Y:S08]  /*1640*/  MUFU.EX2 R109, R109 ;  /* 0x0000006d006d7308 */ /* 0x000eb00000000800 */
        /* <DEDUP_REMOVED lines=8> */
[----:B------:R3:W-:Y:S08]  /*16d0*/  MUFU.EX2 R139, R7 ;  /* 0x00000007008b7308 */ /* 0x0007f00000000800 */
[----:B------:R4:W-:Y:S01]  /*16e0*/  MUFU.EX2 R140, R8 ;  /* 0x00000008008c7308 */ /* 0x0009e20000000800 */
[----:B---3--:R-:W-:-:S07]  /*16f0*/  F2FP.SATFINITE.E5M2.F32.PACK_AB_MERGE_C R7, R75, R74, RZ ;  /* 0x0000004a4b07723e */ /* 0x008fce00048060ff */
[----:B------:R3:W-:Y:S01]  /*1700*/  MUFU.EX2 R141, R9 ;  /* 0x00000009008d7308 */ /* 0x0007e20000000800 */
[----:B----4-:R-:W-:-:S07]  /*1710*/  F2FP.SATFINITE.E5M2.F32.PACK_AB_MERGE_C R8, R78, R79, RZ ;  /* 0x0000004f4e08723e */ /* 0x010fce00048060ff */
        /* <DEDUP_REMOVED lines=10> */
[----:B------:R3:W5:Y:S01]  /*17c0*/  MUFU.EX2 R147, R15 ;  /* 0x0000000f00937308 */ /* 0x0007620000000800 */
[----:B----4-:R-:W-:-:S07]  /*17d0*/  F2FP.SATFINITE.E5M2.F32.PACK_AB_MERGE_C R14, R103, R102, RZ ;  /* 0x00000066670e723e */ /* 0x010fce00048060ff */
[----:B------:R4:W-:Y:S01]  /*17e0*/  MUFU.EX2 R64, R4 ;  /* 0x0000000400407308 */ /* 0x0009e20000000800 */
[----:B---3--:R-:W-:-:S07]  /*17f0*/  F2FP.SATFINITE.E5M2.F32.PACK_AB_MERGE_C R15, R107, R106, RZ ;  /* 0x0000006a6b0f723e */ /* 0x008fce00048060ff */
[----:B------:R3:W-:Y:S01]  /*1800*/  MUFU.EX2 R153, R5 ;  /* 0x0000000500997308 */ /* 0x0007e20000000800 */
[----:B----4-:R-:W-:Y:S02]  /*1810*/  F2FP.SATFINITE.E5M2.F32.PACK_AB_MERGE_C R4, R71, R68, R6 ;  /* 0x000000444704723e */ /* 0x010fe40004806006 */
[----:B------:R-:W-:Y:S02]  /*1820*/  F2FP.SATFINITE.E5M2.F32.PACK_AB_MERGE_C R6, R76, R77, R8 ;  /* 0x0000004d4c06723e */ /* 0x000fe40004806008 */
[----:B------:R-:W-:Y:S02]  /*1830*/  F2FP.SATFINITE.E5M2.F32.PACK_AB_MERGE_C R8, R84, R85, R10 ;  /* 0x000000555408723e */ /* 0x000fe4000480600a */
[----:B------:R-:W-:Y:S01]  /*1840*/  F2FP.SATFINITE.E5M2.F32.PACK_AB_MERGE_C R10, R93, R92, R12 ;  /* 0x0000005c5d0a723e */ /* 0x000fe2000480600c */
[----:B------:R4:W-:Y:S01]  /*1850*/  MUFU.EX2 R148, R16 ;  /* 0x0000001000947308 */ /* 0x0009e20000000800 */
[----:B---3--:R-:W-:Y:S02]  /*1860*/  F2FP.SATFINITE.E5M2.F32.PACK_AB_MERGE_C R5, R72, R73, R7 ;  /* 0x000000494805723e */ /* 0x008fe40004806007 */
[----:B------:R-:W-:-:S02]  /*1870*/  F2FP.SATFINITE.E5M2.F32.PACK_AB_MERGE_C R7, R80, R81, R9 ;  /* 0x000000515007723e */ /* 0x000fc40004806009 */
[----:B------:R-:W-:Y:S02]  /*1880*/  F2FP.SATFINITE.E5M2.F32.PACK_AB_MERGE_C R9, R89, R88, R11 ;  /* 0x000000585909723e */ /* 0x000fe4000480600b */
[----:B------:R-:W-:Y:S01]  /*1890*/  F2FP.SATFINITE.E5M2.F32.PACK_AB_MERGE_C R11, R97, R96, R13 ;  /* 0x00000060610b723e */ /* 0x000fe2000480600d */
[----:B------:R3:W-:Y:S01]  /*18a0*/  MUFU.EX2 R149, R17 ;  /* 0x0000001100957308 */ /* 0x0007e20000000800 */
[----:B----4-:R-:W-:Y:S02]  /*18b0*/  F2FP.SATFINITE.E5M2.F32.PACK_AB_MERGE_C R16, R110, R111, RZ ;  /* 0x0000006f6e10723e */ /* 0x010fe400048060ff */
[----:B------:R-:W-:Y:S02]  /*18c0*/  F2FP.SATFINITE.E5M2.F32.PACK_AB_MERGE_C R12, R100, R101, R14 ;  /* 0x00000065640c723e */ /* 0x000fe4000480600e */
[----:B-1----:R-:W-:Y:S02]  /*18d0*/  F2FP.SATFINITE.E5M2.F32.PACK_AB_MERGE_C R13, R105, R104, R15 ;  /* 0x00000068690d723e */ /* 0x002fe4000480600f */
[----:B--2---:R-:W-:Y:S01]  /*18e0*/  F2FP.SATFINITE.E5M2.F32.PACK_AB_MERGE_C R14, R109, R108, R16 ;  /* 0x0000006c6d0e723e */ /* 0x004fe20004806010 */
[----:B------:R1:W-:Y:S01]  /*18f0*/  MUFU.EX2 R150, R18 ;  /* 0x0000001200967308 */ /* 0x0003e20000000800 */
[----:B---3--:R-:W-:-:S02]  /*1900*/  F2FP.SATFINITE.E5M2.F32.PACK_AB_MERGE_C R17, R115, R114, RZ ;  /* 0x000000727311723e */ /* 0x008fc400048060ff */
[----:B-----5:R-:W-:Y:S02]  /*1910*/  F2FP.SATFINITE.E5M2.F32.PACK_AB_MERGE_C R152, R147, R146, RZ ;  /* 0x000000929398723e */ /* 0x020fe400048060ff */
[----:B------:R-:W-:-:S03]  /*1920*/  F2FP.SATFINITE.E5M2.F32.PACK_AB_MERGE_C R15, R113, R112, R17 ;  /* 0x00000070710f723e */ /* 0x000fc60004806011 */
[----:B------:R2:W3:Y:S01]  /*1930*/  MUFU.EX2 R151, R19 ;  /* 0x0000001300977308 */ /* 0x0004e20000000800 */
[----:B-1----:R-:W-:-:S04]  /*1940*/  F2FP.SATFINITE.E5M2.F32.PACK_AB_MERGE_C R18, R119, R118, RZ ;  /* 0x000000767712723e */ /* 0x002fc800048060ff */
[----:B------:R-:W-:Y:S02]  /*1950*/  F2FP.SATFINITE.E5M2.F32.PACK_AB_MERGE_C R16, R117, R116, R18 ;  /* 0x000000747510723e */ /* 0x000fe40004806012 */
[----:B------:R-:W-:Y:S01]  /*1960*/  F2FP.SATFINITE.E5M2.F32.PACK_AB_MERGE_C R18, R125, R124, R66 ;  /* 0x0000007c7d12723e */ /* 0x000fe20004806042 */
[----:B------:R-:W-:Y:S01]  /*1970*/  MUFU.EX2 R22, R22 ;  /* 0x0000001600167308 */ /* 0x000fe20000000800 */
[----:B--2---:R-:W-:Y:S02]  /*1980*/  F2FP.SATFINITE.E5M2.F32.PACK_AB_MERGE_C R19, R123, R122, RZ ;  /* 0x0000007a7b13723e */ /* 0x004fe400048060ff */
[----:B------:R-:W-:Y:S02]  /*1990*/  F2FP.SATFINITE.E5M2.F32.PACK_AB_MERGE_C R66, R139, R138, RZ ;  /* 0x0000008a8b42723e */ /* 0x000fe400048060ff */
[----:B------:R-:W-:Y:S02]  /*19a0*/  F2FP.SATFINITE.E5M2.F32.PACK_AB_MERGE_C R17, R137, R136, R19 ;  /* 0x000000888911723e */ /* 0x000fe40004806013 */
[----:B------:R-:W-:Y:S01]  /*19b0*/  F2FP.SATFINITE.E5M2.F32.PACK_AB_MERGE_C R19, R121, R120, R67 ;  /* 0x000000787913723e */ /* 0x000fe20004806043 */
[----:B------:R-:W1:Y:S01]  /*19c0*/  MUFU.EX2 R23, R23 ;  /* 0x0000001700177308 */ /* 0x000e620000000800 */
[----:B------:R-:W-:-:S02]  /*19d0*/  F2FP.SATFINITE.E5M2.F32.PACK_AB_MERGE_C R67, R143, R142, RZ ;  /* 0x0000008e8f43723e */ /* 0x000fc400048060ff */
[----:B------:R2:W-:Y:S01]  /*19e0*/  STTM.x16 tmem[UR8], R4 ;  /* 0x00000004000079ed */ /* 0x0005e20008240008 */
[----:B------:R-:W4:Y:S01]  /*19f0*/  FENCE.VIEW.ASYNC.T ;  /* 0x00000000000073c6 */ /* 0x000f220000000200 */
[----:B---3--:R-:W-:-:S03]  /*1a00*/  F2FP.SATFINITE.E5M2.F32.PACK_AB_MERGE_C R154, R151, R150, RZ ;  /* 0x00000096979a723e */ /* 0x008fc600048060ff */
[----:B------:R-:W-:Y:S08]  /*1a10*/  MUFU.EX2 R26, R26 ;  /* 0x0000001a001a7308 */ /* 0x000ff00000000800 */
[----:B------:R-:W3:Y:S01]  /*1a20*/  MUFU.EX2 R27, R27 ;  /* 0x0000001b001b7308 */ /* 0x000ee20000000800 */
[----:B-1----:R-:W-:-:S07]  /*1a30*/  F2FP.SATFINITE.E5M2.F32.PACK_AB_MERGE_C R155, R23, R22, RZ ;  /* 0x00000016179b723e */ /* 0x002fce00048060ff */
[----:B------:R-:W-:Y:S08]  /*1a40*/  MUFU.EX2 R30, R30 ;  /* 0x0000001e001e7308 */ /* 0x000ff00000000800 */
[----:B------:R-:W1:Y:S01]  /*1a50*/  MUFU.EX2 R31, R31 ;  /* 0x0000001f001f7308 */ /* 0x000e620000000800 */
[----:B---3--:R-:W-:-:S07]  /*1a60*/  F2FP.SATFINITE.E5M2.F32.PACK_AB_MERGE_C R156, R27, R26, RZ ;  /* 0x0000001a1b9c723e */ /* 0x008fce00048060ff */
[----:B------:R-:W-:Y:S01]  /*1a70*/  MUFU.EX2 R34, R34 ;  /* 0x0000002200227308 */ /* 0x000fe20000000800 */
[----:B--2---:R-:W-:Y:S02]  /*1a80*/  F2FP.SATFINITE.E5M2.F32.PACK_AB_MERGE_C R4, R129, R128, R66 ;  /* 0x000000808104723e */ /* 0x004fe40004806042 */
[----:B------:R-:W-:Y:S02]  /*1a90*/  F2FP.SATFINITE.E5M2.F32.PACK_AB_MERGE_C R5, R141, R140, R67 ;  /* 0x0000008c8d05723e */ /* 0x000fe40004806043 */
[----:B------:R-:W-:Y:S02]  /*1aa0*/  F2FP.SATFINITE.E5M2.F32.PACK_AB_MERGE_C R6, R145, R144, R152 ;  /* 0x000000909106723e */ /* 0x000fe40004806098 */
[----:B------:R-:W-:Y:S01]  /*1ab0*/  F2FP.SATFINITE.E5M2.F32.PACK_AB_MERGE_C R7, R149, R148, R154 ;  /* 0x000000949507723e */ /* 0x000fe2000480609a */
[----:B------:R-:W2:Y:S01]  /*1ac0*/  MUFU.EX2 R35, R35 ;  /* 0x0000002300237308 */ /* 0x000ea20000000800 */
[----:B-1----:R-:W-:Y:S02]  /*1ad0*/  F2FP.SATFINITE.E5M2.F32.PACK_AB_MERGE_C R157, R31, R30, RZ ;  /* 0x0000001e1f9d723e */ /* 0x002fe400048060ff */
[----:B------:R-:W-:-:S05]  /*1ae0*/  MOV R66, UR9 ;  /* 0x0000000900427c02 */ /* 0x000fca0008000f00 */
[----:B------:R-:W-:Y:S08]  /*1af0*/  MUFU.EX2 R38, R38 ;  /* 0x0000002600267308 */ /* 0x000ff00000000800 */
[----:B------:R-:W1:Y:S01]  /*1b00*/  MUFU.EX2 R39, R39 ;  /* 0x0000002700277308 */ /* 0x000e620000000800 */
[----:B--2---:R-:W-:-:S07]  /*1b10*/  F2FP.SATFINITE.E5M2.F32.PACK_AB_MERGE_C R158, R35, R34, RZ ;  /* 0x00000022239e723e */ /* 0x004fce00048060ff */
[----:B------:R-:W-:Y:S08]  /*1b20*/  MUFU.EX2 R42, R42 ;  /* 0x0000002a002a7308 */ /* 0x000ff00000000800 */
[----:B------:R-:W2:Y:S01]  /*1b30*/  MUFU.EX2 R43, R43 ;  /* 0x0000002b002b7308 */ /* 0x000ea20000000800 */
[----:B-1----:R-:W-:-:S07]  /*1b40*/  F2FP.SATFINITE.E5M2.F32.PACK_AB_MERGE_C R12, R39, R38, RZ ;  /* 0x00000026270c723e */ /* 0x002fce00048060ff */
        /* <DEDUP_REMOVED lines=20> */
[----:B--2---:R-:W-:-:S04]  /*1c90*/  F2FP.SATFINITE.E5M2.F32.PACK_AB_MERGE_C R19, R135, R134, RZ ;  /* 0x000000868713723e */ /* 0x004fc800048060ff */
[----:B------:R-:W-:-:S03]  /*1ca0*/  F2FP.SATFINITE.E5M2.F32.PACK_AB_MERGE_C R19, R153, R64, R19 ;  /* 0x000000409913723e */ /* 0x000fc60004806013 */
[----:B------:R-:W-:Y:S08]  /*1cb0*/  MUFU.EX2 R24, R24 ;  /* 0x0000001800187308 */ /* 0x000ff00000000800 */
[----:B------:R-:W2:Y:S01]  /*1cc0*/  MUFU.EX2 R25, R25 ;  /* 0x0000001900197308 */ /* 0x000ea20000000800 */
[----:B-1----:R-:W-:-:S07]  /*1cd0*/  F2FP.SATFINITE.E5M2.F32.PACK_AB_MERGE_C R8, R21, R20, R155 ;  /* 0x000000141508723e */ /* 0x002fce000480609b */
[----:B------:R-:W-:Y:S08]  /*1ce0*/  MUFU.EX2 R28, R28 ;  /* 0x0000001c001c7308 */ /* 0x000ff00000000800 */
[----:B------:R-:W1:Y:S01]  /*1cf0*/  MUFU.EX2 R29, R29 ;  /* 0x0000001d001d7308 */ /* 0x000e620000000800 */
[----:B--2---:R-:W-:-:S07]  /*1d00*/  F2FP.SATFINITE.E5M2.F32.PACK_AB_MERGE_C R9, R25, R24, R156 ;  /* 0x000000181909723e */ /* 0x004fce000480609c */
        /* <DEDUP_REMOVED lines=23> */
[----:B--2---:R-:W-:Y:S02]  /*1e80*/  F2FP.SATFINITE.E5M2.F32.PACK_AB_MERGE_C R17, R57, R56, R17 ;  /* 0x000000383911723e */ /* 0x004fe40004806011 */
[----:B-1----:R-:W-:Y:S01]  /*1e90*/  F2FP.SATFINITE.E5M2.F32.PACK_AB_MERGE_C R18, R61, R60, R18 ;  /* 0x0000003c3d12723e */ /* 0x002fe20004806012 */
[----:B----4-:R-:W-:Y:S06]  /*1ea0*/  BAR.SYNC.DEFER_BLOCKING 0x2, 0x80 ;  /* 0x0082000000007b1d */ /* 0x010fec0000010000 */
[----:B------:R1:W-:Y:S01]  /*1eb0*/  STTM.x16 tmem[UR8+0x10], R4 ;  /* 0x00001004000079ed */ /* 0x0003e20008240008 */
[----:B------:R-:W2:Y:S02]  /*1ec0*/  FENCE.VIEW.ASYNC.T ;  /* 0x00000000000073c6 */ /* 0x000ea40000000200 */
[----:B--2---:R-:W-:Y:S08]  /*1ed0*/  BAR.SYNC.DEFER_BLOCKING 0x2, 0x80 ;  /* 0x0082000000007b1d */ /* 0x004ff00000010000 */
[----:B------:R-:W-:Y:S06]  /*1ee0*/  BAR.SYNC.DEFER_BLOCKING 0x2, 0x80 ;  /* 0x0082000000007b1d */ /* 0x000fec0000010000 */
[----:B------:R-:W-:Y:S02]  /*1ef0*/  @!P0 SYNCS.ARRIVE.TRANS64.A1T0 RZ, [UR47+0x18290], RZ ;  /* 0x018290ffffff89a7 */ /* 0x000fe4000810002f */
[----:B------:R-:W-:Y:S06]  /*1f00*/  BAR.SYNC.DEFER_BLOCKING 0x2, 0x80 ;  /* 0x0082000000007b1d */ /* 0x000fec0000010000 */
[----:B------:R-:W2:Y:S02]  /*1f10*/  SYNCS.PHASECHK.TRANS64.TRYWAIT P1, [UR47+0x182d0], R66 ;  /* 0x0182d042ff0075a7 */ /* 0x000ea4000802112f */
[----:B-12---:R-:W-:Y:S05]  /*1f20*/  @!P1 BRA `(.L_x_7) ;  /* 0x000000a400f09947 */ /* 0x006fea0003800000 */
.L_x_161:
[----:B------:R-:W-:Y:S01]  /*1f30*/  FADD R71, R68, R71 ;  /* 0x0000004744477221 */ /* 0x000fe20000000000 */
[----:B------:R-:W1:Y:S01]  /*1f40*/  LDC R4, c[0x0][0x398] ;  /* 0x0000e600ff047b82 */ /* 0x000e620000000800 */
[----:B------:R-:W-:Y:S02]  /*1f50*/  UIADD3 UR5, UPT, UPT, UR5, 0x80, URZ ;  /* 0x0000008005057890 */ /* 0x000fe4000fffe0ff */
[----:B------:R-:W-:Y:S01]  /*1f60*/  FADD R70, R70, R71 ;  /* 0x0000004746467221 */ /* 0x000fe20000000000 */
[----:B------:R-:W-:-:S03]  /*1f70*/  ULOP3.LUT UR15, UR15, 0x1, URZ, 0x3c, !UPT ;  /* 0x000000010f0f7892 */ /* 0x000fc6000f8e3cff */
[----:B------:R-:W-:-:S04]  /*1f80*/  FADD R70, R69, R70 ;  /* 0x0000004645467221 */ /* 0x000fc80000000000 */
[----:B------:R-:W-:-:S04]  /*1f90*/  FADD R73, R73, R70 ;  /* 0x0000004649497221 */ /* 0x000fc80000000000 */
[----:B------:R-:W-:-:S04]  /*1fa0*/  FADD R73, R72, R73 ;  /* 0x0000004948497221 */ /* 0x000fc80000000000 */
[----:B------:R-:W-:-:S04]  /*1fb0*/  FADD R74, R74, R73 ;  /* 0x000000494a4a7221 */ /* 0x000fc80000000000 */
[----:B------:R-:W-:Y:S01]  /*1fc0*/  FADD R74, R75, R74 ;  /* 0x0000004a4b4a7221 */ /* 0x000fe20000000000 */
[----:B-1----:R-:W-:-:S03]  /*1fd0*/  ISETP.LE.AND P1, PT, R4, UR5, PT ;  /* 0x0000000504007c0c */ /* 0x002fc6000bf23270 */
[----:B------:R-:W-:-:S04]  /*1fe0*/  FADD R77, R77, R74 ;  /* 0x0000004a4d4d7221 */ /* 0x000fc80000000000 */
        /* <DEDUP_REMOVED lines=119> */
[----:B------:R-:W-:Y:S01]  /*2760*/  FFMA R132, R65, R132, R134 ;  /* 0x0000008441847223 */ /* 0x000fe20000000086 */
[----:B------:R-:W-:Y:S01]  /*2770*/  MOV R134, R3 ;  /* 0x0000000300867202 */ /* 0x000fe20000000f00 */
[----:B------:R-:W-:Y:S06]  /*2780*/  @!P1 BRA `(.L_x_8) ;  /* 0xffffffdc00449947 */ /* 0x000fec000383ffff */
.L_x_5:
[----:B------:R-:W-:Y:S01]  /*2790*/  BAR.SYNC.DEFER_BLOCKING 0x2, 0x80 ;  /* 0x0082000000007b1d */ /* 0x000fe20000010000 */
[----:B------:R-:W-:-:S06]  /*27a0*/  USHF.L.U32 UR5, UR4, 0x1f, URZ ;  /* 0x0000001f04057899 */ /* 0x000fcc00080006ff */
[----:B------:R-:W-:-:S04]  /*27b0*/  MOV R4, UR5 ;  /* 0x0000000500047c02 */ /* 0x000fc80008000f00 */
[----:B------:R-:W1:Y:S02]  /*27c0*/  SYNCS.PHASECHK.TRANS64.TRYWAIT P1, [UR47+0x18280], R4 ;  /* 0x01828004ff0075a7 */ /* 0x000e64000802112f */
[----:B-1----:R-:W-:Y:S05]  /*27d0*/  @!P1 BRA `(.L_x_9) ;  /* 0x0000009c00d49947 */ /* 0x002fea0003800000 */
.L_x_162:
[----:B------:R-:W1:Y:S01]  /*27e0*/  SHFL.IDX PT, R4, R133, RZ, 0x1f ;  /* 0x00001fff85047589 */ /* 0x000e6200000e0000 */
[----:B------:R-:W-:Y:S02]  /*27f0*/  USHF.L.U32 UR10, UR15, 0x1f, URZ ;  /* 0x0000001f0f0a7899 */ /* 0x000fe400080006ff */
[----:B------:R-:W-:Y:S01]  /*2800*/  ULOP3.LUT UR4, UR4, 0x1, URZ, 0x3c, !UPT ;  /* 0x0000000104047892 */ /* 0x000fe2000f8e3cff */
[----:B-1----:R-:W-:-:S03]  /*2810*/  R2UR UR5, R4 ;  /* 0x00000000040572ca */ /* 0x002fc600000e0000 */
[----:B------:R-:W-:-:S10]  /*2820*/  MOV R4, UR10 ;  /* 0x0000000a00047c02 */ /* 0x000fd40008000f00 */
[----:B------:R-:W-:Y:S02]  /*2830*/  USHF.L.U32 UR8, UR5, 0x15, URZ ;  /* 0x0000001505087899 */ /* 0x000fe400080006ff */
[----:B------:R-:W-:Y:S02]  /*2840*/  ULEA.HI UR9, UR5, UR13, URZ, 0x1e ;  /* 0x0000000d05097291 */ /* 0x000fe4000f8ff0ff */
[----:B------:R-:W-:Y:S02]  /*2850*/  ULOP3.LUT UR8, UR8, 0x600000, URZ, 0xc0, !UPT ;  /* 0x0060000008087892 */ /* 0x000fe4000f8ec0ff */
[----:B------:R-:W-:Y:S02]  /*2860*/  ULEA.HI UR5, UR5, UR14, URZ, 0x1e ;  /* 0x0000000e05057291 */ /* 0x000fe4000f8ff0ff */
[----:B------:R-:W-:Y:S02]  /*2870*/  UIADD3 UR9, UPT, UPT, UR8, UR9, URZ ;  /* 0x0000000908097290 */ /* 0x000fe4000fffe0ff */
[----:B------:R-:W-:-:S07]  /*2880*/  UIADD3 UR5, UPT, UPT, UR8, UR5, URZ ;  /* 0x0000000508057290 */ /* 0x000fce000fffe0ff */
[----:B------:R1:W-:Y:S01]  /*2890*/  STTM tmem[UR9], R3 ;  /* 0x00000003000079ed */ /* 0x0003e20008040009 */
[----:B------:R-:W2:Y:S02]  /*28a0*/  FENCE.VIEW.ASYNC.T ;  /* 0x00000000000073c6 */ /* 0x000ea40000000200 */
[----:B--2---:R-:W-:Y:S06]  /*28b0*/  BAR.SYNC.DEFER_BLOCKING 0x2, 0x80 ;  /* 0x0082000000007b1d */ /* 0x004fec0000010000 */
[----:B------:R1:W-:Y:S01]  /*28c0*/  STTM tmem[UR5], R132 ;  /* 0x00000084000079ed */ /* 0x0003e20008040005 */
[----:B------:R-:W2:Y:S02]  /*28d0*/  FENCE.VIEW.ASYNC.T ;  /* 0x00000000000073c6 */ /* 0x000ea40000000200 */
[----:B--2---:R-:W-:Y:S08]  /*28e0*/  BAR.SYNC.DEFER_BLOCKING 0x2, 0x80 ;  /* 0x0082000000007b1d */ /* 0x004ff00000010000 */
[----:B------:R-:W-:Y:S06]  /*28f0*/  BAR.SYNC.DEFER_BLOCKING 0x2, 0x80 ;  /* 0x0082000000007b1d */ /* 0x000fec0000010000 */
[----:B------:R-:W-:Y:S02]  /*2900*/  @!P0 SYNCS.ARRIVE.TRANS64.A1T0 RZ, [UR47+0x182c0], RZ ;  /* 0x0182c0ffffff89a7 */ /* 0x000fe4000810002f */
[----:B------:R-:W-:Y:S06]  /*2910*/  BAR.SYNC.DEFER_BLOCKING 0x2, 0x80 ;  /* 0x0082000000007b1d */ /* 0x000fec0000010000 */
[----:B------:R-:W2:Y:S02]  /*2920*/  SYNCS.PHASECHK.TRANS64.TRYWAIT P1, [UR47+0x182d0], R4 ;  /* 0x0182d004ff0075a7 */ /* 0x000ea4000802112f */
[----:B-12---:R-:W-:Y:S05]  /*2930*/  @!P1 BRA `(.L_x_10) ;  /* 0x0000009c00889947 */ /* 0x006fea0003800000 */
.L_x_163:
[----:B------:R-:W-:Y:S01]  /*2940*/  BAR.SYNC.DEFER_BLOCKING 0x2, 0x80 ;  /* 0x0082000000007b1d */ /* 0x000fe20000010000 */
[----:B------:R-:W-:Y:S01]  /*2950*/  PLOP3.LUT P1, PT, PT, PT, UP0, 0x80, 0x8 ;  /* 0x000000000008781c */ /* 0x000fe20003f2f008 */
[----:B------:R-:W-:-:S04]  /*2960*/  ULOP3.LUT UR15, UR15, 0x1, URZ, 0x3c, !UPT ;  /* 0x000000010f0f7892 */ /* 0x000fc8000f8e3cff */
[----:B------:R-:W-:Y:S08]  /*2970*/  @!P0 SYNCS.ARRIVE.TRANS64.A1T0 RZ, [UR47+0x18290], RZ ;  /* 0x018290ffffff89a7 */ /* 0x000ff0000810002f */
[----:B------:R-:W-:Y:S05]  /*2980*/  @!P1 BRA `(.L_x_11) ;  /* 0xffffffd800a09947 */ /* 0x000fea000383ffff */
.L_x_4:
[----:B------:R-:W-:Y:S08]  /*2990*/  BAR.SYNC.DEFER_BLOCKING 0x1 ;  /* 0x0040000000007b1d */ /* 0x000ff00000010000 */
[----:B------:R-:W1:-:S00]  /*29a0*/  USETMAXREG.DEALLOC.CTAPOOL 0x50 ;  /* 0x00000050000079c8 */ /* 0x000e4000080e0500 */
[----:B-1----:R-:W-:Y:S05]  /*29b0*/  BRA `(.L_x_1) ;  /* 0xffffffd400e47947 */ /* 0x002fea000383ffff */
.L_x_12:
        /* <DEDUP_REMOVED lines=14> */
.L_x_164:
[----:B------:R-:W-:Y:S01]  /*2aa0*/  UMOV UR4, URZ ;  /* 0x000000ff00047c82 */ /* 0x000fe20008000000 */
[----:B------:R-:W-:Y:S05]  /*2ab0*/  @P1 BRA `(.L_x_14) ;  /* 0x00000024009c1947 */ /* 0x000fea0003800000 */
[----:B------:R-:W1:Y:S01]  /*2ac0*/  S2UR UR5, SR_CgaCtaId ;  /* 0x00000000000579c3 */ /* 0x000e620000008800 */
[----:B------:R-:W-:Y:S01]  /*2ad0*/  UMOV UR47, 0x400 ;  /* 0x00000400002f7882 */ /* 0x000fe20000000000 */
[----:B------:R-:W-:Y:S01]  /*2ae0*/  IADD3 R133, PT, PT, R2, -0x100, RZ ;  /* 0xffffff0002857810 */ /* 0x000fe20007ffe0ff */
[----:B------:R-:W-:Y:S01]  /*2af0*/  UMOV UR6, UR50 ;  /* 0x0000003200067c82 */ /* 0x000fe20008000000 */
[----:B------:R-:W-:Y:S02]  /*2b00*/  UMOV UR14, 0x1 ;  /* 0x00000001000e7882 */ /* 0x000fe40000000000 */
        /* <DEDUP_REMOVED lines=9> */
.L_x_21:
[----:B------:R-:W-:Y:S01]  /*2ba0*/  PLOP3.LUT P1, PT, PT, PT, UP2, 0x80, 0x8 ;  /* 0x000000000008781c */ /* 0x000fe20003f2f028 */
[----:B------:R-:W-:Y:S01]  /*2bb0*/  UIADD3 UR6, UPT, UPT, UR6, 0xa0, URZ ;  /* 0x000000a006067890 */ /* 0x000fe2000fffe0ff */
[----:B------:R-:W-:Y:S01]  /*2bc0*/  HFMA2 R132, -RZ, RZ, 1.875, 0 ;  /* 0x3f800000ff847431 */ /* 0x000fe200000001ff */
[----:B------:R-:W-:Y:S02]  /*2bd0*/  ISETP.NE.AND P0, PT, R0, RZ, PT ;  /* 0x000000ff0000720c */ /* 0x000fe40003f05270 */
[----:B------:R-:W-:Y:S01]  /*2be0*/  UISETP.GE.AND UP0, UPT, UR6, UR10, UPT ;  /* 0x0000000a0600728c */ /* 0x000fe2000bf06270 */
[----:B------:R-:W-:-:S07]  /*2bf0*/  MOV R3, 0xff800000 ;  /* 0xff80000000037802 */ /* 0x000fce0000000f00 */
[----:B------:R-:W-:Y:S05]  /*2c00*/  @!P1 BRA `(.L_x_15) ;  /* 0x0000002000c89947 */ /* 0x000fea0003800000 */
[----:B------:R-:W-:Y:S01]  /*2c10*/  MOV R134, 0xff800000 ;  /* 0xff80000000867802 */ /* 0x000fe20000000f00 */
[----:B------:R-:W-:Y:S01]  /*2c20*/  UMOV UR5, URZ ;  /* 0x000000ff00057c82 */ /* 0x000fe20008000000 */
[----:B------:R-:W-:-:S07]  /*2c30*/  MOV R132, 0x3f800000 ;  /* 0x3f80000000847802 */ /* 0x000fce0000000f00 */
.L_x_18:
[----:B------:R-:W-:Y:S01]  /*2c40*/  BAR.SYNC.DEFER_BLOCKING 0x3, 0x80 ;  /* 0x00c2000000007b1d */ /* 0x000fe20000010000 */
[----:B------:R-:W-:-:S06]  /*2c50*/  USHF.L.U32 UR7, UR4, 0x1f, URZ ;  /* 0x0000001f04077899 */ /* 0x000fcc00080006ff */
[----:B------:R-:W-:-:S04]  /*2c60*/  MOV R3, UR7 ;  /* 0x0000000700037c02 */ /* 0x000fc80008000f00 */
[----:B------:R-:W1:Y:S02]  /*2c70*/  SYNCS.PHASECHK.TRANS64.TRYWAIT P1, [UR47+0x182a0], R3 ;  /* 0x0182a003ff0075a7 */ /* 0x000e64000802112f */
[----:B-1----:R-:W-:Y:S05]  /*2c80*/  @!P1 BRA `(.L_x_16) ;  /* 0x0000009800cc9947 */ /* 0x002fea0003800000 */
.L_x_165:
        /* <DEDUP_REMOVED lines=420> */
.L_x_166:
        /* <DEDUP_REMOVED lines=134> */
.L_x_15:
[----:B------:R-:W-:Y:S01]  /*4f30*/  BAR.SYNC.DEFER_BLOCKING 0x3, 0x80 ;  /* 0x00c2000000007b1d */ /* 0x000fe20000010000 */
[----:B------:R-:W-:-:S06]  /*4f40*/  USHF.L.U32 UR5, UR4, 0x1f, URZ ;  /* 0x0000001f04057899 */ /* 0x000fcc00080006ff */
[----:B------:R-:W-:-:S04]  /*4f50*/  MOV R4, UR5 ;  /* 0x0000000500047c02 */ /* 0x000fc80008000f00 */
[----:B------:R-:W1:Y:S02]  /*4f60*/  SYNCS.PHASECHK.TRANS64.TRYWAIT P1, [UR47+0x182a0], R4 ;  /* 0x0182a004ff0075a7 */ /* 0x000e64000802112f */
[----:B-1----:R-:W-:Y:S05]  /*4f70*/  @!P1 BRA `(.L_x_19) ;  /* 0x00000078002c9947 */ /* 0x002fea0003800000 */
.L_x_167:
        /* <DEDUP_REMOVED lines=22> */
.L_x_168:
[----:B------:R-:W-:Y:S01]  /*50e0*/  BAR.SYNC.DEFER_BLOCKING 0x3, 0x80 ;  /* 0x00c2000000007b1d */ /* 0x000fe20000010000 */
[----:B------:R-:W-:-:S05]  /*50f0*/  ULOP3.LUT UR14, UR14, 0x1, URZ, 0x3c, !UPT ;  /* 0x000000010e0e7892 */ /* 0x000fca000f8e3cff */
[----:B------:R-:W-:Y:S01]  /*5100*/  @!P0 SYNCS.ARRIVE.TRANS64.A1T0 RZ, [UR47+0x182b0], RZ ;  /* 0x0182b0ffffff89a7 */ /* 0x000fe2000810002f */
[----:B------:R-:W-:-:S13]  /*5110*/  PLOP3.LUT P0, PT, PT, PT, UP0, 0x80, 0x8 ;  /* 0x000000000008781c */ /* 0x000fda0003f0f008 */
[----:B------:R-:W-:Y:S05]  /*5120*/  @!P0 BRA `(.L_x_21) ;  /* 0xffffffd8009c8947 */ /* 0x000fea000383ffff */
.L_x_14:
[----:B------:R-:W-:Y:S08]  /*5130*/  BAR.SYNC.DEFER_BLOCKING 0x1 ;  /* 0x0040000000007b1d */ /* 0x000ff00000010000 */
[----:B------:R-:W1:-:S00]  /*5140*/  USETMAXREG.DEALLOC.CTAPOOL 0x50 ;  /* 0x00000050000079c8 */ /* 0x000e4000080e0500 */
[----:B-1----:R-:W-:Y:S05]  /*5150*/  BRA `(.L_x_1) ;  /* 0xffffffac00fc7947 */ /* 0x002fea000383ffff */
.L_x_212:
[----:B------:R-:W-:-:S08]  /*5160*/  NOP ;  /* 0x0000000000007918 */ /* 0x000fd00000000000 */
[----:B------:R-:W1:-:S00]  /*5170*/  USETMAXREG.DEALLOC.CTAPOOL 0x18 ;  /* 0x00000018000079c8 */ /* 0x000e4000080e0500 */
[----:B------:R-:W-:Y:S08]  /*5180*/  BAR.SYNC.DEFER_BLOCKING 0x1 ;  /* 0x0040000000007b1d */ /* 0x000ff00000010000 */
[----:B------:R-:W-:Y:S06]  /*5190*/  BAR.SYNC.DEFER_BLOCKING 0x1 ;  /* 0x0040000000007b1d */ /* 0x000fec0000010000 */
.L_x_22:
[----:B------:R-:W-:-:S08]  /*51a0*/  NOP ;  /* 0x0000000000007918 */ /* 0x000fd00000000000 */
[----:B-1----:R-:W1:Y:S02]  /*51b0*/  USETMAXREG.TRY_ALLOC.CTAPOOL UP0, 0x50 ;  /* 0x00000050000079c8 */ /* 0x002e640008000600 */
[----:B-1----:R-:W-:-:S13]  /*51c0*/  PLOP3.LUT P0, PT, PT, PT, UP0, 0x80, 0x8 ;  /* 0x000000000008781c */ /* 0x002fda0003f0f008 */
[----:B------:R-:W-:Y:S05]  /*51d0*/  @!P0 BRA `(.L_x_22) ;  /* 0xfffffffc00f08947 */ /* 0x000fea000383ffff */
[----:B------:R-:W-:Y:S05]  /*51e0*/  BRA `(.L_x_1) ;  /* 0xffffffac00d87947 */ /* 0x000fea000383ffff */
.L_x_211:
[----:B------:R-:W-:-:S08]  /*51f0*/  NOP ;  /* 0x0000000000007918 */ /* 0x000fd00000000000 */
[----:B------:R-:W1:-:S00]  /*5200*/  USETMAXREG.DEALLOC.CTAPOOL 0x18 ;  /* 0x00000018000079c8 */ /* 0x000e4000080e0500 */
[----:B------:R-:W-:-:S07]  /*5210*/  USHF.R.S32.HI UR4, URZ, 0x1f, UR48 ;  /* 0x0000001fff047899 */ /* 0x000fce0008011430 */
[----:B------:R-:W-:Y:S01]  /*5220*/  BAR.SYNC.DEFER_BLOCKING 0x1 ;  /* 0x0040000000007b1d */ /* 0x000fe20000010000 */
[----:B------:R-:W-:-:S04]  /*5230*/  ULEA.HI UR4, UR4, UR48, URZ, 0x8 ;  /* 0x0000003004047291 */ /* 0x000fc8000f8f40ff */
[----:B------:R-:W-:-:S04]  /*5240*/  USHF.R.S32.HI UR4, URZ, 0x8, UR4 ;  /* 0x00000008ff047899 */ /* 0x000fc80008011404 */
[----:B------:R-:W-:-:S04]  /*5250*/  UIMAD UR17, UR46, UR4, URZ ;  /* 0x000000042e1172a4 */ /* 0x000fc8000f8e02ff */
[----:B------:R-:W-:-:S06]  /*5260*/  UISETP.GE.AND UP0, UPT, UR50, UR17, UPT ;  /* 0x000000113200728c */ /* 0x000fcc000bf06270 */
[----:B------:R-:W-:-:S13]  /*5270*/  PLOP3.LUT P0, PT, PT, PT, UP0, 0x80, 0x8 ;  /* 0x000000000008781c */ /* 0x000fda0003f0f008 */
[----:B-1----:R-:W-:Y:S05]  /*5280*/  @P0 BRA `(.L_x_23) ;  /* 0x0000000400d00947 */ /* 0x002fea0003800000 */
[----:B------:R-:W-:Y:S01]  /*5290*/  HFMA2 R7, -RZ, RZ, 0, 0 ;  /* 0x00000000ff077431 */ /* 0x000fe200000001ff */
[----:B------:R-:W1:Y:S01]  /*52a0*/  LDCU UR18, c[0x0][0x398] ;  /* 0x00007300ff1277ac */ /* 0x000e620008000800 */
[----:B------:R-:W-:Y:S01]  /*52b0*/  USHF.L.U32 UR8, UR4, 0x3, URZ ;  /* 0x0000000304087899 */ /* 0x000fe200080006ff */
[----:B------:R-:W-:-:S11]  /*52c0*/  UMOV UR9, UR50 ;  /* 0x0000003200097c82 */ /* 0x000fd60008000000 */
.L_x_26:
[----:B------:R-:W-:Y:S01]  /*52d0*/  IABS R3, UR8 ;  /* 0x0000000800037c13 */ /* 0x000fe20008000000 */
[----:B------:R-:W-:Y:S01]  /*52e0*/  UMOV UR4, URZ ;  /* 0x000000ff00047c82 */ /* 0x000fe20008000000 */
[----:B------:R-:W-:Y:S01]  /*52f0*/  IABS R5, UR8 ;  /* 0x0000000800057c13 */ /* 0x000fe20008000000 */
[----:B------:R-:W-:Y:S01]  /*5300*/  NOP ;  /* 0x0000000000007918 */ /* 0x000fe20000000000 */
[----:B------:R-:W-:Y:S02]  /*5310*/  R2UR UR10, R3 ;  /* 0x00000000030a72ca */ /* 0x000fe400000e0000 */
[----:B------:R-:W-:Y:S02]  /*5320*/  IADD3 R6, PT, PT, RZ, -R5, RZ ;  /* 0x80000005ff067210 */ /* 0x000fe40007ffe0ff */
[----:B------:R-:W-:Y:S02]  /*5330*/  IABS R5, UR9 ;  /* 0x0000000900057c13 */ /* 0x000fe40008000000 */
[----:B------:R-:W-:-:S02]  /*5340*/  R2UR UR7, R6 ;  /* 0x00000000060772ca */ /* 0x000fc400000e0000 */
[----:B------:R-:W-:-:S05]  /*5350*/  R2UR UR11, R5 ;  /* 0x00000000050b72ca */ /* 0x000fca00000e0000 */
[----:B------:R-:W2:Y:S08]  /*5360*/  I2F.RP R3, UR10 ;  /* 0x0000000a00037d06 */ /* 0x000eb00008209400 */
[----:B--2---:R-:W2:Y:S02]  /*5370*/  MUFU.RCP R3, R3 ;  /* 0x0000000300037308 */ /* 0x004ea40000001000 */
[----:B--2---:R-:W-:-:S06]  /*5380*/  IADD3 R4, PT, PT, R3, 0xffffffe, RZ ;  /* 0x0ffffffe03047810 */ /* 0x004fcc0007ffe0ff */
[----:B------:R-:W2:Y:S02]  /*5390*/  F2I.FTZ.U32.TRUNC.NTZ R4, R4 ;  /* 0x0000000400047305 */ /* 0x000ea4000021f000 */
[----:B--2---:R-:W-:-:S13]  /*53a0*/  R2UR UR5, R4 ;  /* 0x00000000040572ca */ /* 0x004fda00000e0000 */
[----:B------:R-:W-:-:S04]  /*53b0*/  UIADD3 UR6, UPT, UPT, URZ, -UR5, URZ ;  /* 0x80000005ff067290 */ /* 0x000fc8000fffe0ff */
[----:B------:R-:W-:-:S04]  /*53c0*/  UIMAD UR6, UR6, UR10, URZ ;  /* 0x0000000a060672a4 */ /* 0x000fc8000f8e02ff */
[----:B------:R-:W-:-:S04]  /*53d0*/  UIMAD.WIDE.U32 UR4, UR5, UR6, UR4 ;  /* 0x00000006050472a5 */ /* 0x000fc8000f8e0004 */
[----:B------:R-:W-:-:S04]  /*53e0*/  UIMAD.WIDE.U32 UR4, UR5, UR11, URZ ;  /* 0x0000000b050472a5 */ /* 0x000fc8000f8e00ff */
[----:B------:R-:W-:-:S04]  /*53f0*/  UIMAD UR4, UR5, UR7, UR11 ;  /* 0x00000007050472a4 */ /* 0x000fc8000f8e020b */
[----:B------:R-:W-:-:S11]  /*5400*/  UISETP.GT.U32.AND UP3, UPT, UR10, UR4, UPT ;  /* 0x000000040a00728c */ /* 0x000fd6000bf64070 */
[----:B------:R-:W-:Y:S02]  /*5410*/  @!UP3 UIADD3 UR4, UPT, UPT, UR4, -UR10, URZ ;  /* 0x8000000a0404b290 */ /* 0x000fe4000fffe0ff */
[----:B------:R-:W-:Y:S02]  /*5420*/  @!UP3 UIADD3 UR5, UPT, UPT, UR5, 0x1, URZ ;  /* 0x000000010505b890 */ /* 0x000fe4000fffe0ff */
[----:B------:R-:W-:Y:S02]  /*5430*/  UISETP.GE.U32.AND UP0, UPT, UR4, UR10, UPT ;  /* 0x0000000a0400728c */ /* 0x000fe4000bf06070 */
[----:B------:R-:W-:Y:S02]  /*5440*/  ULOP3.LUT UR4, UR9, UR8, URZ, 0x3c, !UPT ;  /* 0x0000000809047292 */ /* 0x000fe4000f8e3cff */
[----:B------:R-:W-:Y:S02]  /*5450*/  UIADD3 UR10, UPT, UPT, -UR8, URZ, URZ ;  /* 0x000000ff080a7290 */ /* 0x000fe4000fffe1ff */
[----:B------:R-:W-:-:S05]  /*5460*/  UISETP.GE.AND UP3, UPT, UR4, URZ, UPT ;  /* 0x000000ff0400728c */ /* 0x000fca000bf66270 */
[----:B------:R-:W-:Y:S02]  /*5470*/  @UP0 UIADD3 UR5, UPT, UPT, UR5, 0x1, URZ ;  /* 0x0000000105050890 */ /* 0x000fe4000fffe0ff */
[----:B------:R-:W-:-:S05]  /*5480*/  UISETP.NE.AND UP0, UPT, UR8, URZ, UPT ;  /* 0x000000ff0800728c */ /* 0x000fca000bf05270 */
[----:B------:R-:W-:Y:S02]  /*5490*/  UMOV UR14, UR5 ;  /* 0x00000005000e7c82 */ /* 0x000fe40008000000 */
[----:B------:R-:W-:-:S04]  /*54a0*/  @!UP3 UIADD3 UR14, UPT, UPT, -UR14, URZ, URZ ;  /* 0x000000ff0e0eb290 */ /* 0x000fc8000fffe1ff */
[----:B------:R-:W-:-:S04]  /*54b0*/  @!UP0 ULOP3.LUT UR14, URZ, UR8, URZ, 0x33, !UPT ;  /* 0x00000008ff0e8292 */ /* 0x000fc8000f8e33ff */
[----:B------:R-:W-:Y:S02]  /*54c0*/  UIMAD UR4, UR14, -0x8, UR46 ;  /* 0xfffffff80e0478a4 */ /* 0x000fe4000f8e022e */
[----:B------:R-:W-:Y:S02]  /*54d0*/  UIMAD UR10, UR14, UR10, UR9 ;  /* 0x0000000a0e0a72a4 */ /* 0x000fe4000f8e0209 */
[----:B------:R-:W-:-:S04]  /*54e0*/  UISETP.LT.AND UP0, UPT, UR4, 0x8, UPT ;  /* 0x000000080400788c */ /* 0x000fc8000bf01270 */
[----:B------:R-:W-:-:S03]  /*54f0*/  USEL UR15, UR4, 0x8, UP0 ;  /* 0x00000008040f7887 */ /* 0x000fc60008000000 */
[----:B------:R-:W-:-:S03]  /*5500*/  UMOV UR4, URZ ;  /* 0x000000ff00047c82 */ /* 0x000fc60008000000 */
[----:B------:R-:W-:Y:S02]  /*5510*/  IABS R3, UR15 ;  /* 0x0000000f00037c13 */ /* 0x000fe40008000000 */
[----:B------:R-:W-:Y:S02]  /*5520*/  IABS R5, UR15 ;  /* 0x0000000f00057c13 */ /* 0x000fe40008000000 */
[----:B------:R-:W-:-:S13]  /*5530*/  R2UR UR16, R3 ;  /* 0x00000000031072ca */ /* 0x000fda00000e0000 */
[----:B------:R-:W2:Y:S08]  /*5540*/  I2F.RP R3, UR16 ;  /* 0x0000001000037d06 */ /* 0x000eb00008209400 */
[----:B--2---:R-:W2:Y:S02]  /*5550*/  MUFU.RCP R3, R3 ;  /* 0x0000000300037308 */ /* 0x004ea40000001000 */
[----:B--2---:R-:W-:-:S02]  /*5560*/  IADD3 R4, PT, PT, R3, 0xffffffe, RZ ;  /* 0x0ffffffe03047810 */ /* 0x004fc40007ffe0ff */
[----:B------:R-:W-:Y:S02]  /*5570*/  IADD3 R3, PT, PT, RZ, -R5, RZ ;  /* 0x80000005ff037210 */ /* 0x000fe40007ffe0ff */
[----:B------:R-:W-:Y:S01]  /*5580*/  IABS R5, UR10 ;  /* 0x0000000a00057c13 */ /* 0x000fe20008000000 */
[----:B------:R-:W-:Y:S01]  /*5590*/  ULOP3.LUT UR10, UR10, UR15, URZ, 0x3c, !UPT ;  /* 0x0000000f0a0a7292 */ /* 0x000fe2000f8e3cff */
[----:B------:R-:W2:Y:S01]  /*55a0*/  F2I.FTZ.U32.TRUNC.NTZ R4, R4 ;  /* 0x0000000400047305 */ /* 0x000ea2000021f000 */
[----:B------:R-:W-:Y:S02]  /*55b0*/  R2UR UR12, R3 ;  /* 0x00000000030c72ca */ /* 0x000fe400000e0000 */
[----:B------:R-:W-:Y:S02]  /*55c0*/  R2UR UR13, R5 ;  /* 0x00000000050d72ca */ /* 0x000fe400000e0000 */
[----:B------:R-:W-:-:S04]  /*55d0*/  SHF.L.U32 R3, R7, 0x1f, RZ ;  /* 0x0000001f07037819 */ /* 0x000fc800000006ff */
[----:B------:R-:W3:Y:S01]  /*55e0*/  SYNCS.PHASECHK.TRANS64.TRYWAIT P0, [UR47+0x18250], R3 ;  /* 0x01825003ff0075a7 */ /* 0x000ee2000800112f */
[----:B--2---:R-:W-:-:S13]  /*55f0*/  R2UR UR5, R4 ;  /* 0x00000000040572ca */ /* 0x004fda00000e0000 */
[----:B------:R-:W-:-:S04]  /*5600*/  UIADD3 UR6, UPT, UPT, URZ, -UR5, URZ ;  /* 0x80000005ff067290 */ /* 0x000fc8000fffe0ff */
[----:B------:R-:W-:-:S04]  /*5610*/  UIMAD UR6, UR6, UR16, URZ ;  /* 0x00000010060672a4 */ /* 0x000fc8000f8e02ff */
[----:B------:R-:W-:-:S07]  /*5620*/  UIMAD.WIDE.U32 UR4, UR5, UR6, UR4 ;  /* 0x00000006050472a5 */ /* 0x000fce000f8e0004 */
[----:B------:R-:W-:Y:S02]  /*5630*/  UMOV UR6, UR5 ;  /* 0x0000000500067c82 */ /* 0x000fe40008000000 */
[----:B------:R-:W-:Y:S02]  /*5640*/  UIMAD.WIDE.U32 UR4, UR6, UR11, URZ ;  /* 0x0000000b060472a5 */ /* 0x000fe4000f8e00ff */
[----:B------:R-:W-:Y:S02]  /*5650*/  UIMAD.WIDE.U32 UR6, UR6, UR13, URZ ;  /* 0x0000000d060672a5 */ /* 0x000fe4000f8e00ff */
[----:B------:R-:W-:Y:S02]  /*5660*/  UIMAD UR5, UR5, UR12, UR11 ;  /* 0x0000000c050572a4 */ /* 0x000fe4000f8e020b */
[----:B------:R-:W-:Y:S02]  /*5670*/  UIMAD UR4, UR7, UR12, UR13 ;  /* 0x0000000c070472a4 */ /* 0x000fe4000f8e020d */
[----:B------:R-:W-:-:S02]  /*5680*/  UISETP.GT.U32.AND UP0, UPT, UR16, UR5, UPT ;  /* 0x000000051000728c */ /* 0x000fc4000bf04070 */
[----:B------:R-:W-:Y:S02]  /*5690*/  UISETP.GT.U32.AND UP5, UPT, UR16, UR4, UPT ;  /* 0x000000041000728c */ /* 0x000fe4000bfa4070 */
[----:B------:R-:W-:-:S07]  /*56a0*/  UIADD3 UR12, UPT, UPT, UR47, 0x14000, URZ ;  /* 0x000140002f0c7890 */ /* 0x000fce000fffe0ff */
[----:B------:R-:W-:Y:S02]  /*56b0*/  @!UP0 UIADD3 UR5, UPT, UPT, UR5, -UR16, URZ ;  /* 0x8000001005058290 */ /* 0x000fe4000fffe0ff */
[----:B------:R-:W-:Y:S02]  /*56c0*/  @!UP5 UIADD3 UR4, UPT, UPT, UR4, -UR16, URZ ;  /* 0x800000100404d290 */ /* 0x000fe4000fffe0ff */
[----:B------:R-:W-:Y:S02]  /*56d0*/  UISETP.GT.U32.AND UP4, UPT, UR16, UR5, UPT ;  /* 0x000000051000728c */ /* 0x000fe4000bf84070 */
[----:B------:R-:W-:Y:S02]  /*56e0*/  UISETP.GE.U32.AND UP3, UPT, UR4, UR16, UPT ;  /* 0x000000100400728c */ /* 0x000fe4000bf66070 */
[----:B------:R-:W-:Y:S02]  /*56f0*/  UISETP.GE.AND UP0, UPT, UR9, URZ, UPT ;  /* 0x000000ff0900728c */ /* 0x000fe4000bf06270 */
[----:B------:R-:W-:-:S02]  /*5700*/  @!UP5 UIADD3 UR7, UPT, UPT, UR7, 0x1, URZ ;  /* 0x000000010707d890 */ /* 0x000fc4000fffe0ff */
[----:B------:R-:W-:Y:S02]  /*5710*/  UISETP.GE.AND UP5, UPT, UR10, URZ, UPT ;  /* 0x000000ff0a00728c */ /* 0x000fe4000bfa6270 */
[----:B------:R-:W-:Y:S02]  /*5720*/  ULOP3.LUT UR4, URZ, UR15, URZ, 0x33, !UPT ;  /* 0x0000000fff047292 */ /* 0x000fe4000f8e33ff */
[----:B------:R-:W-:Y:S02]  /*5730*/  @!UP4 UIADD3 UR5, UPT, UPT, UR5, -UR16, URZ ;  /* 0x800000100505c290 */ /* 0x000fe4000fffe0ff */
[----:B------:R-:W-:Y:S02]  /*5740*/  @UP3 UIADD3 UR7, UPT, UPT, UR7, 0x1, URZ ;  /* 0x0000000107073890 */ /* 0x000fe4000fffe0ff */
[----:B------:R-:W-:Y:S02]  /*5750*/  UISETP.NE.AND UP3, UPT, UR15, URZ, UPT ;  /* 0x000000ff0f00728c */ /* 0x000fe4000bf65270 */
[----:B------:R-:W-:-:S02]  /*5760*/  @!UP0 UIADD3 UR5, UPT, UPT, -UR5, URZ, URZ ;  /* 0x000000ff05058290 */ /* 0x000fc4000fffe1ff */
[----:B------:R-:W-:Y:S02]  /*5770*/  @!UP5 UIADD3 UR7, UPT, UPT, -UR7, URZ, URZ ;  /* 0x000000ff0707d290 */ /* 0x000fe4000fffe1ff */
[----:B------:R-:W-:Y:S02]  /*5780*/  USEL UR5, UR4, UR5, !UP3 ;  /* 0x0000000504057287 */ /* 0x000fe4000d800000 */
[----:B------:R-:W-:Y:S02]  /*5790*/  USEL UR4, UR4, UR7, !UP3 ;  /* 0x0000000704047287 */ /* 0x000fe4000d800000 */
[----:B------:R-:W-:Y:S02]  /*57a0*/  UIADD3 UR6, UP0, UPT, UR52, 0x280, URZ ;  /* 0x0000028034067890 */ /* 0x000fe4000ff1e0ff */
[----:B------:R-:W-:Y:S02]  /*57b0*/  ULEA UR14, UR14, UR5, 0x3 ;  /* 0x000000050e0e7291 */ /* 0x000fe4000f8e18ff */
[----:B------:R-:W-:-:S02]  /*57c0*/  USHF.L.U32 UR4, UR4, 0x8, URZ ;  /* 0x0000000804047899 */ /* 0x000fc400080006ff */
[----:B------:R-:W-:Y:S02]  /*57d0*/  UIADD3.X UR5, UPT, UPT, URZ, UR53, URZ, UP0, !UPT ;  /* 0x00000035ff057290 */ /* 0x000fe400087fe4ff */
[----:B-1----:R-:W-:Y:S01]  /*57e0*/  UIMAD UR14, UR14, UR18, UR4 ;  /* 0x000000120e0e72a4 */ /* 0x002fe2000f8e0204 */
[----:B---3--:R-:W-:Y:S11]  /*57f0*/  @!P0 BRA `(.L_x_24) ;  /* 0x0000007000248947 */ /* 0x008ff60003800000 */
.L_x_169:
[----:B------:R-:W-:Y:S01]  /*5800*/  UMOV UR13, URZ ;  /* 0x000000ff000d7c82 */ /* 0x000fe20008000000 */
[----:B------:R-:W-:Y:S01]  /*5810*/  UMOV UR4, UR6 ;  /* 0x0000000600047c82 */ /* 0x000fe20008000000 */
[----:B------:R-:W-:Y:S01]  /*5820*/  SHF.L.U32 R3, R7, 0x1f, RZ ;  /* 0x0000001f07037819 */ /* 0x000fe200000006ff */
[----:B------:R1:W-:Y:S01]  /*5830*/  UTMASTG.2D [UR12], [UR4] ;  /* 0x0000000c040073b5 */ /* 0x0003e20008008000 */
[----:B------:R-:W-:Y:S02]  /*5840*/  ELECT P0, URZ, PT ;  /* 0x0000000000ff782f */ /* 0x000fe40003800000 */
[----:B------:R-:W-:Y:S01]  /*5850*/  LOP3.LUT P1, RZ, R2, 0x1f, RZ, 0xc0, !PT ;  /* 0x0000001f02ff7812 */ /* 0x000fe2000782c0ff */
[----:B------:R0:W-:Y:S01]  /*5860*/  UTMACMDFLUSH ;  /* 0x00000000000079b7 */ /* 0x0001e20000000000 */
[----:B------:R-:W-:Y:S01]  /*5870*/  NOP ;  /* 0x0000000000007918 */ /* 0x000fe20000000000 */
[----:B------:R-:W2:Y:S02]  /*5880*/  SYNCS.PHASECHK.TRANS64.TRYWAIT P2, [UR47+0x18258], R3 ;  /* 0x01825803ff0075a7 */ /* 0x000ea4000804112f */
[----:B-12---:R-:W-:Y:S08]  /*5890*/  @!P2 BRA `(.L_x_25) ;  /* 0x000000700008a947 */ /* 0x006ff00003800000 */
.L_x_170:
[----:B------:R-:W-:Y:S01]  /*58a0*/  UIADD3 UR4, UP0, UPT, UR52, 0x280, URZ ;  /* 0x0000028034047890 */ /* 0x000fe2000ff1e0ff */
[----:B------:R-:W-:Y:S01]  /*58b0*/  LOP3.LUT R7, R7, 0x1, RZ, 0x3c, !PT ;  /* 0x0000000107077812 */ /* 0x000fe200078e3cff */
[----:B------:R-:W-:Y:S02]  /*58c0*/  UIADD3 UR14, UPT, UPT, UR14, 0x80, URZ ;  /* 0x000000800e0e7890 */ /* 0x000fe4000fffe0ff */
[----:B------:R-:W-:Y:S02]  /*58d0*/  UIADD3 UR12, UPT, UPT, UR47, 0x16000, URZ ;  /* 0x000160002f0c7890 */ /* 0x000fe4000fffe0ff */
[----:B------:R-:W-:Y:S01]  /*58e0*/  UIADD3.X UR5, UPT, UPT, URZ, UR53, URZ, UP0, !UPT ;  /* 0x00000035ff057290 */ /* 0x000fe200087fe4ff */
[----:B------:R-:W-:Y:S01]  /*58f0*/  UMOV UR13, URZ ;  /* 0x000000ff000d7c82 */ /* 0x000fe20008000000 */
[----:B------:R-:W-:Y:S01]  /*5900*/  UIADD3 UR9, UPT, UPT, UR9, 0xa0, URZ ;  /* 0x000000a009097890 */ /* 0x000fe2000fffe0ff */
[----:B------:R-:W-:-:S03]  /*5910*/  ELECT P0, URZ, PT ;  /* 0x0000000000ff782f */ /* 0x000fc60003800000 */
[----:B------:R-:W-:-:S03]  /*5920*/  UISETP.GE.AND UP0, UPT, UR9, UR17, UPT ;  /* 0x000000110900728c */ /* 0x000fc6000bf06270 */
[----:B------:R2:W-:Y:S03]  /*5930*/  UTMASTG.2D [UR12], [UR4] ;  /* 0x0000000c040073b5 */ /* 0x0005e60008008000 */
[----:B------:R-:W-:Y:S01]  /*5940*/  PLOP3.LUT P0, PT, PT, PT, UP0, 0x80, 0x8 ;  /* 0x000000000008781c */ /* 0x000fe20003f0f008 */
[----:B------:R0:W-:Y:S01]  /*5950*/  UTMACMDFLUSH ;  /* 0x00000000000079b7 */ /* 0x0001e20000000000 */
[----:B------:R-:W-:-:S04]  /*5960*/  DEPBAR.LE SB0, 0x1 ;  /* 0x000080400000791a */ /* 0x000fc80000000000 */
[----:B------:R-:W-:Y:S01]  /*5970*/  NOP ;  /* 0x0000000000007918 */ /* 0x000fe20000000000 */
[----:B------:R-:W-:Y:S01]  /*5980*/  @!P1 SYNCS.ARRIVE.TRANS64.A1T0 RZ, [UR47+0x18260], RZ ;  /* 0x018260ffffff99a7 */ /* 0x000fe2000810002f */
[----:B------:R-:W-:-:S04]  /*5990*/  DEPBAR.LE SB0, 0x0 ;  /* 0x000080000000791a */ /* 0x000fc80000000000 */
[----:B------:R-:W-:Y:S01]  /*59a0*/  NOP ;  /* 0x0000000000007918 */ /* 0x000fe20000000000 */
[----:B------:R-:W-:Y:S01]  /*59b0*/  @!P1 SYNCS.ARRIVE.TRANS64.A1T0 RZ, [UR47+0x18268], RZ ;  /* 0x018268ffffff99a7 */ /* 0x000fe2000810002f */
[----:B--2---:R-:W-:Y:S05]  /*59c0*/  @!P0 BRA `(.L_x_26) ;  /* 0xfffffff800408947 */ /* 0x004fea000383ffff */
.L_x_23:
[----:B------:R-:W-:Y:S06]  /*59d0*/  BAR.SYNC.DEFER_BLOCKING 0x1 ;  /* 0x0040000000007b1d */ /* 0x000fec0000010000 */
.L_x_27:
[----:B------:R-:W-:-:S08]  /*59e0*/  NOP ;  /* 0x0000000000007918 */ /* 0x000fd00000000000 */
[----:B------:R-:W1:Y:S02]  /*59f0*/  USETMAXREG.TRY_ALLOC.CTAPOOL UP0, 0x50 ;  /* 0x00000050000079c8 */ /* 0x000e640008000600 */
[----:B-1----:R-:W-:-:S13]  /*5a00*/  PLOP3.LUT P0, PT, PT, PT, UP0, 0x80, 0x8 ;  /* 0x000000000008781c */ /* 0x002fda0003f0f008 */
[----:B------:R-:W-:Y:S05]  /*5a10*/  @!P0 BRA `(.L_x_27) ;  /* 0xfffffffc00f08947 */ /* 0x000fea000383ffff */
[----:B------:R-:W-:Y:S05]  /*5a20*/  BRA `(.L_x_1) ;  /* 0xffffffa400c87947 */ /* 0x000fea000383ffff */
.L_x_209:
[----:B------:R-:W-:-:S08]  /*5a30*/  NOP ;  /* 0x0000000000007918 */ /* 0x000fd00000000000 */
[----:B------:R-:W1:-:S00]  /*5a40*/  USETMAXREG.DEALLOC.CTAPOOL 0x18 ;  /* 0x00000018000079c8 */ /* 0x000e4000080e0500 */
[----:B------:R-:W2:Y:S01]  /*5a50*/  S2UR UR50, SR_CTAID.X ;  /* 0x00000000003279c3 */ /* 0x000ea20000002500 */
[----:B------:R-:W-:-:S07]  /*5a60*/  USHF.R.S32.HI UR4, URZ, 0x1f, UR48 ;  /* 0x0000001fff047899 */ /* 0x000fce0008011430 */
[----:B------:R-:W-:Y:S01]  /*5a70*/  BAR.SYNC.DEFER_BLOCKING 0x1 ;  /* 0x0040000000007b1d */ /* 0x000fe20000010000 */
[----:B------:R-:W-:-:S04]  /*5a80*/  ULEA.HI UR4, UR4, UR48, URZ, 0x8 ;  /* 0x0000003004047291 */ /* 0x000fc8000f8f40ff */
[----:B------:R-:W-:-:S04]  /*5a90*/  USHF.R.S32.HI UR4, URZ, 0x8, UR4 ;  /* 0x00000008ff047899 */ /* 0x000fc80008011404 */
[----:B------:R-:W-:-:S04]  /*5aa0*/  UIMAD UR51, UR46, UR4, URZ ;  /* 0x000000042e3372a4 */ /* 0x000fc8000f8e02ff */
[----:B--2---:R-:W-:-:S06]  /*5ab0*/  UISETP.GE.AND UP0, UPT, UR50, UR51, UPT ;  /* 0x000000333200728c */ /* 0x004fcc000bf06270 */
[----:B------:R-:W-:-:S13]  /*5ac0*/  PLOP3.LUT P0, PT, PT, PT, UP0, 0x80, 0x8 ;  /* 0x000000000008781c */ /* 0x000fda0003f0f008 */
[----:B-1----:R-:W-:Y:S05]  /*5ad0*/  @P0 BRA `(.L_x_28) ;  /* 0x0000001800100947 */ /* 0x002fea0003800000 */
[----:B------:R-:W1:Y:S01]  /*5ae0*/  S2UR UR4, SR_CgaCtaId ;  /* 0x00000000000479c3 */ /* 0x000e620000008800 */
[----:B------:R-:W-:Y:S01]  /*5af0*/  UMOV UR47, 0x400 ;  /* 0x00000400002f7882 */ /* 0x000fe20000000000 */
[----:B------:R-:W-:Y:S01]  /*5b00*/  UMOV UR16, URZ ;  /* 0x000000ff00107c82 */ /* 0x000fe20008000000 */
[----:B------:R-:W-:Y:S01]  /*5b10*/  UMOV UR20, URZ ;  /* 0x000000ff00147c82 */ /* 0x000fe20008000000 */
[----:B------:R-:W-:Y:S01]  /*5b20*/  UMOV UR17, URZ ;  /* 0x000000ff00117c82 */ /* 0x000fe20008000000 */
[----:B------:R-:W-:Y:S01]  /*5b30*/  UMOV UR43, URZ ;  /* 0x000000ff002b7c82 */ /* 0x000fe20008000000 */
[----:B------:R-:W-:Y:S01]  /*5b40*/  UMOV UR11, URZ ;  /* 0x000000ff000b7c82 */ /* 0x000fe20008000000 */
[----:B------:R-:W-:Y:S01]  /*5b50*/  UMOV UR18, URZ ;  /* 0x000000ff00127c82 */ /* 0x000fe20008000000 */
[----:B------:R-:W-:Y:S01]  /*5b60*/  UMOV UR23, 0x80000020 ;  /* 0x8000002000177882 */ /* 0x000fe20000000000 */
[----:B------:R-:W-:Y:S01]  /*5b70*/  UMOV UR25, 0x80000020 ;  /* 0x8000002000197882 */ /* 0x000fe20000000000 */
[----:B------:R-:W-:Y:S01]  /*5b80*/  UMOV UR27, 0x80000020 ;  /* 0x80000020001b7882 */ /* 0x000fe20000000000 */
[----:B------:R-:W-:Y:S01]  /*5b90*/  UMOV UR29, 0x80000020 ;  /* 0x80000020001d7882 */ /* 0x000fe20000000000 */
[----:B-1----:R-:W-:Y:S01]  /*5ba0*/  ULEA UR47, UR4, UR47, 0x18 ;  /* 0x0000002f042f7291 */ /* 0x002fe2000f8ec0ff */
[----:B------:R-:W1:Y:S03]  /*5bb0*/  LDCU UR4, c[0x0][0x398] ;  /* 0x00007300ff0477ac */ /* 0x000e660008000800 */
[----:B------:R-:W-:-:S02]  /*5bc0*/  UIADD3 UR5, UPT, UPT, UR47, 0x10000, URZ ;  /* 0x000100002f057890 */ /* 0x000fc4000fffe0ff */
[----:B------:R-:W-:-:S03]  /*5bd0*/  UIADD3 UR6, UPT, UPT, UR47, 0x10020, URZ ;  /* 0x000100202f067890 */ /* 0x000fc6000fffe0ff */
[----:B------:R-:W2:Y:S01]  /*5be0*/  LDS R3, [UR47+0x18000] ;  /* 0x0180002fff037984 */ /* 0x000ea20008000800 */
[----:B------:R-:W-:Y:S02]  /*5bf0*/  UIADD3 UR7, UPT, UPT, UR47, 0x12000, URZ ;  /* 0x000120002f077890 */ /* 0x000fe4000fffe0ff */
[----:B------:R-:W-:Y:S02]  /*5c00*/  UIADD3 UR8, UPT, UPT, UR47, 0x12020, URZ ;  /* 0x000120202f087890 */ /* 0x000fe4000fffe0ff */
[----:B------:R-:W3:Y:S01]  /*5c10*/  LDS R4, [UR47+0x18008] ;  /* 0x0180082fff047984 */ /* 0x000ee20008000800 */
[----:B------:R-:W-:Y:S02]  /*5c20*/  USHF.R.U32.HI UR5, URZ, 0x4, UR5 ;  /* 0x00000004ff057899 */ /* 0x000fe40008011605 */
[----:B------:R-:W-:Y:S01]  /*5c30*/  USHF.R.U32.HI UR6, URZ, 0x4, UR6 ;  /* 0x00000004ff067899 */ /* 0x000fe20008011606 */
[----:B------:R-:W4:Y:S01]  /*5c40*/  LDS R5, [UR47+0x18010] ;  /* 0x0180102fff057984 */ /* 0x000f220008000800 */
[----:B------:R-:W-:-:S02]  /*5c50*/  USHF.R.U32.HI UR7, URZ, 0x4, UR7 ;  /* 0x00000004ff077899 */ /* 0x000fc40008011607 */
[----:B-1----:R-:W-:Y:S02]  /*5c60*/  ULEA.HI UR4, UR49, UR4, URZ, 0x7 ;  /* 0x0000000431047291 */ /* 0x002fe4000f8f38ff */
[----:B------:R-:W-:Y:S02]  /*5c70*/  USHF.R.U32.HI UR8, URZ, 0x4, UR8 ;  /* 0x00000004ff087899 */ /* 0x000fe40008011608 */
[----:B------:R-:W-:Y:S02]  /*5c80*/  USHF.R.S32.HI UR4, URZ, 0x7, UR4 ;  /* 0x00000007ff047899 */ /* 0x000fe40008011404 */
[----:B------:R-:W-:Y:S02]  /*5c90*/  USGXT.U32 UR22, UR5, 0xe ;  /* 0x0000000e0516789a */ /* 0x000fe40008000000 */
[----:B------:R-:W-:Y:S02]  /*5ca0*/  UISETP.LT.AND UP0, UPT, UR4, 0x2, UPT ;  /* 0x000000020400788c */ /* 0x000fe4000bf01270 */
[----:B------:R-:W-:-:S02]  /*5cb0*/  USGXT.U32 UR24, UR6, 0xe ;  /* 0x0000000e0618789a */ /* 0x000fc40008000000 */
[----:B------:R-:W-:Y:S02]  /*5cc0*/  USGXT.U32 UR26, UR7, 0xe ;  /* 0x0000000e071a789a */ /* 0x000fe40008000000 */
[----:B------:R-:W-:Y:S02]  /*5cd0*/  USGXT.U32 UR28, UR8, 0xe ;  /* 0x0000000e081c789a */ /* 0x000fe40008000000 */
[----:B------:R-:W-:Y:S02]  /*5ce0*/  USEL UR64, UR4, 0x2, !UP0 ;  /* 0x0000000204407887 */ /* 0x000fe4000c000000 */
[----:B------:R-:W-:Y:S02]  /*5cf0*/  ULOP3.LUT UR22, UR22, 0x2000000, URZ, 0xfc, !UPT ;  /* 0x0200000016167892 */ /* 0x000fe4000f8efcff */
[----:B------:R-:W-:Y:S02]  /*5d00*/  ULOP3.LUT UR24, UR24, 0x2000000, URZ, 0xfc, !UPT ;  /* 0x0200000018187892 */ /* 0x000fe4000f8efcff */
[----:B------:R-:W-:-:S02]  /*5d10*/  ULOP3.LUT UR26, UR26, 0x2000000, URZ, 0xfc, !UPT ;  /* 0x020000001a1a7892 */ /* 0x000fc4000f8efcff */
[----:B------:R-:W-:Y:S02]  /*5d20*/  ULOP3.LUT UR28, UR28, 0x2000000, URZ, 0xfc, !UPT ;  /* 0x020000001c1c7892 */ /* 0x000fe4000f8efcff */
[----:B------:R-:W-:Y:S01]  /*5d30*/  UIADD3 UR64, UPT, UPT, UR64, -0x1, URZ ;  /* 0xffffffff40407890 */ /* 0x000fe2000fffe0ff */
[----:B--2---:R-:W-:Y:S02]  /*5d40*/  R2UR UR60, R3 ;  /* 0x00000000033c72ca */ /* 0x004fe400000e0000 */
[----:B---3--:R-:W-:Y:S02]  /*5d50*/  R2UR UR61, R4 ;  /* 0x00000000043d72ca */ /* 0x008fe400000e0000 */
[----:B----4-:R-:W-:Y:S02]  /*5d60*/  R2UR UR63, R5 ;  /* 0x00000000053f72ca */ /* 0x010fe400000e0000 */
[----:B------:R-:W-:-:S07]  /*5d70*/  MOV R5, UR50 ;  /* 0x0000003200057c02 */ /* 0x000fce0008000f00 */
[----:B------:R-:W-:-:S12]  /*5d80*/  UIADD3 UR62, UPT, UPT, UR60, 0x40, URZ ;  /* 0x000000403c3e7890 */ /* 0x000fd8000fffe0ff */
.L_x_47:
[----:B-1----:R-:W-:Y:S02]  /*5d90*/  USHF.L.U32 UR4, UR18, 0x1f, URZ ;  /* 0x0000001f12047899 */ /* 0x002fe400080006ff */
[----:B------:R-:W-:Y:S02]  /*5da0*/  USHF.L.U32 UR5, UR11, 0x1f, URZ ;  /* 0x0000001f0b057899 */ /* 0x000fe400080006ff */
[----:B------:R-:W-:Y:S02]  /*5db0*/  UIADD3 UR68, UPT, UPT, UR47, 0x18190, URZ ;  /* 0x000181902f447890 */ /* 0x000fe4000fffe0ff */
[----:B------:R-:W-:Y:S02]  /*5dc0*/  MOV R3, UR4 ;  /* 0x0000000400037c02 */ /* 0x000fe40008000f00 */
[----:B------:R-:W-:Y:S01]  /*5dd0*/  ULEA UR10, UR43, UR68, 0x3 ;  /* 0x000000442b0a7291 */ /* 0x000fe2000f8e18ff */
[----:B------:R-:W-:Y:S01]  /*5de0*/  MOV R4, UR5 ;  /* 0x0000000500047c02 */ /* 0x000fe20008000f00 */
[----:B------:R-:W1:Y:S02]  /*5df0*/  SYNCS.PHASECHK.TRANS64.TRYWAIT P0, [UR47+0x18210], R3 ;  /* 0x01821003ff0075a7 */ /* 0x000e64000800112f */
[----:B-1----:R-:W-:Y:S08]  /*5e00*/  @!P0 BRA `(.L_x_29) ;  /* 0x0000006800b88947 */ /* 0x002ff00003800000 */
.L_x_171:
[----:B------:R-:W1:Y:S01]  /*5e10*/  SYNCS.PHASECHK.TRANS64.TRYWAIT P0, [UR10], R4 ;  /* 0x00000004ff0075a7 */ /* 0x000e62000800110a */
[----:B------:R-:W-:-:S06]  /*5e20*/  USHF.L.U32 UR8, UR20, 0x1f, URZ ;  /* 0x0000001f14087899 */ /* 0x000fcc00080006ff */
[----:B------:R-:W-:Y:S01]  /*5e30*/  MOV R3, UR8 ;  /* 0x0000000800037c02 */ /* 0x000fe20008000f00 */
[----:B-1----:R-:W-:Y:S06]  /*5e40*/  @!P0 BRA `(.L_x_30) ;  /* 0x0000006800b88947 */ /* 0x002fec0003800000 */
.L_x_172:
[----:B------:R-:W1:Y:S01]  /*5e50*/  SYNCS.PHASECHK.TRANS64.TRYWAIT P0, [UR47+0x18290], R3 ;  /* 0x01829003ff0075a7 */ /* 0x000e62000800112f */
[----:B------:R-:W-:Y:S02]  /*5e60*/  ULEA UR5, UR43, UR47, 0xd ;  /* 0x0000002f2b057291 */ /* 0x000fe4000f8e68ff */
[----:B------:R-:W-:Y:S02]  /*5e70*/  USHF.L.U32 UR19, UR18, 0x1f, URZ ;  /* 0x0000001f12137899 */ /* 0x000fe400080006ff */
[----:B------:R-:W-:Y:S02]  /*5e80*/  UIADD3 UR4, UPT, UPT, UR5, 0x20, URZ ;  /* 0x0000002005047890 */ /* 0x000fe4000fffe0ff */
[----:B------:R-:W-:Y:S02]  /*5e90*/  USHF.R.U32.HI UR12, URZ, 0x4, UR5 ;  /* 0x00000004ff0c7899 */ /* 0x000fe40008011605 */
[----:B------:R-:W-:Y:S02]  /*5ea0*/  USHF.R.U32.HI UR14, URZ, 0x4, UR4 ;  /* 0x00000004ff0e7899 */ /* 0x000fe40008011604 */
[----:B------:R-:W-:-:S02]  /*5eb0*/  UIADD3 UR4, UPT, UPT, UR47, 0x18280, URZ ;  /* 0x000182802f047890 */ /* 0x000fc4000fffe0ff */
[----:B------:R-:W-:Y:S02]  /*5ec0*/  USGXT.U32 UR12, UR12, 0xe ;  /* 0x0000000e0c0c789a */ /* 0x000fe40008000000 */
[----:B------:R-:W-:Y:S01]  /*5ed0*/  USGXT.U32 UR14, UR14, 0xe ;  /* 0x0000000e0e0e789a */ /* 0x000fe20008000000 */
[----:B------:R-:W-:Y:S01]  /*5ee0*/  UMOV UR5, URZ ;  /* 0x000000ff00057c82 */ /* 0x000fe20008000000 */
[----:B------:R-:W-:Y:S02]  /*5ef0*/  ULOP3.LUT UR12, UR12, 0x2000000, URZ, 0xfc, !UPT ;  /* 0x020000000c0c7892 */ /* 0x000fe4000f8efcff */
[----:B------:R-:W-:Y:S01]  /*5f00*/  ULOP3.LUT UR14, UR14, 0x2000000, URZ, 0xfc, !UPT ;  /* 0x020000000e0e7892 */ /* 0x000fe2000f8efcff */
[----:B------:R-:W-:Y:S01]  /*5f10*/  UMOV UR6, 0x0 ;  /* 0x0000000000067882 */ /* 0x000fe20000000000 */
[----:B------:R-:W-:Y:S01]  /*5f20*/  UMOV UR7, 0x8200490 ;  /* 0x0820049000077882 */ /* 0x000fe20000000000 */
[----:B------:R-:W-:Y:S01]  /*5f30*/  UMOV UR30, 0x0 ;  /* 0x00000000001e7882 */ /* 0x000fe20000000000 */
[----:B------:R-:W-:Y:S01]  /*5f40*/  UMOV UR31, 0x8200490 ;  /* 0x08200490001f7882 */ /* 0x000fe20000000000 */
[----:B------:R-:W-:Y:S01]  /*5f50*/  UMOV UR9, UR4 ;  /* 0x0000000400097c82 */ /* 0x000fe20008000000 */
[----:B------:R-:W-:Y:S01]  /*5f60*/  UMOV UR13, 0x80000020 ;  /* 0x80000020000d7882 */ /* 0x000fe20000000000 */
[----:B------:R-:W-:Y:S01]  /*5f70*/  UMOV UR15, 0x80000020 ;  /* 0x80000020000f7882 */ /* 0x000fe20000000000 */
[----:B-1----:R-:W-:Y:S05]  /*5f80*/  @!P0 BRA `(.L_x_31) ;  /* 0x0000006800788947 */ /* 0x002fea0003800000 */
.L_x_173:
[----:B------:R1:W-:Y:S01]  /*5f90*/  UTCQMMA gdesc[UR22], gdesc[UR12], tmem[UR61], tmem[UR6], idesc[UR7], !UPT ;  /* 0x00ff060c160075ea */ /* 0x0003e2000f80033d */
[----:B------:R-:W-:Y:S01]  /*5fa0*/  MOV R3, UR19 ;  /* 0x0000001300037c02 */ /* 0x000fe20008000f00 */
[----:B------:R1:W-:Y:S01]  /*5fb0*/  UTCQMMA gdesc[UR24], gdesc[UR14], tmem[UR61], tmem[UR30], idesc[UR31], UPT ;  /* 0x00ff1e0e180075ea */ /* 0x0003e2000b80033d */
[----:B------:R1:W-:Y:S01]  /*5fc0*/  UTCBAR [UR9], URZ ;  /* 0x000000ff090073e9 */ /* 0x0003e200080000ff */
[----:B------:R-:W-:Y:S01]  /*5fd0*/  NOP ;  /* 0x0000000000007918 */ /* 0x000fe20000000000 */
[----:B------:R-:W2:Y:S01]  /*5fe0*/  SYNCS.PHASECHK.TRANS64.TRYWAIT P0, [UR47+0x18218], R3 ;  /* 0x01821803ff0075a7 */ /* 0x000ea2000800112f */
[----:B------:R-:W-:-:S06]  /*5ff0*/  USHF.L.U32 UR8, UR16, 0x1f, URZ ;  /* 0x0000001f10087899 */ /* 0x000fcc00080006ff */
[----:B------:R-:W-:Y:S01]  /*6000*/  MOV R4, UR8 ;  /* 0x0000000800047c02 */ /* 0x000fe20008000f00 */
[----:B-12---:R-:W-:Y:S06]  /*6010*/  @!P0 BRA `(.L_x_32) ;  /* 0x0000006800648947 */ /* 0x006fec0003800000 */
.L_x_174:
[----:B------:R-:W1:Y:S01]  /*6020*/  SYNCS.PHASECHK.TRANS64.TRYWAIT P0, [UR47+0x182b0], R4 ;  /* 0x0182b004ff0075a7 */ /* 0x000e62000800112f */
[----:B------:R-:W-:Y:S02]  /*6030*/  UIADD3 UR43, UPT, UPT, UR43, 0x1, URZ ;  /* 0x000000012b2b7890 */ /* 0x000fe4000fffe0ff */
[----:B------:R-:W-:Y:S02]  /*6040*/  UIADD3 UR6, UPT, UPT, UR47, 0x182a0, URZ ;  /* 0x000182a02f067890 */ /* 0x000fe4000fffe0ff */
[----:B------:R-:W-:Y:S02]  /*6050*/  UISETP.NE.AND UP0, UPT, UR43, 0x8, UPT ;  /* 0x000000082b00788c */ /* 0x000fe4000bf05270 */
[----:B------:R-:W-:Y:S02]  /*6060*/  UIADD3 UR10, UPT, UPT, UR10, 0x40, URZ ;  /* 0x000000400a0a7890 */ /* 0x000fe4000fffe0ff */
[----:B------:R-:W-:Y:S02]  /*6070*/  USEL UR45, URZ, 0x1, UP0 ;  /* 0x00000001ff2d7887 */ /* 0x000fe40008000000 */
[----:B------:R-:W-:-:S02]  /*6080*/  USEL UR66, UR43, URZ, UP0 ;  /* 0x000000ff2b427287 */ /* 0x000fc40008000000 */
[----:B------:R-:W-:Y:S01]  /*6090*/  ULOP3.LUT UR45, UR11, UR45, URZ, 0x3c, !UPT ;  /* 0x0000002d0b2d7292 */ /* 0x000fe2000f8e3cff */
[----:B------:R-:W-:Y:S02]  /*60a0*/  UMOV UR7, URZ ;  /* 0x000000ff00077c82 */ /* 0x000fe40008000000 */
[----:B------:R-:W-:Y:S01]  /*60b0*/  UMOV UR11, URZ ;  /* 0x000000ff000b7c82 */ /* 0x000fe20008000000 */
[----:B------:R-:W-:Y:S02]  /*60c0*/  ULEA UR21, UR66, UR68, 0x3 ;  /* 0x0000004442157291 */ /* 0x000fe4000f8e18ff */
[----:B------:R-:W-:Y:S01]  /*60d0*/  USHF.L.U32 UR19, UR45, 0x1f, URZ ;  /* 0x0000001f2d137899 */ /* 0x000fe200080006ff */
[----:B------:R-:W-:Y:S01]  /*60e0*/  UMOV UR30, 0x0 ;  /* 0x00000000001e7882 */ /* 0x000fe20000000000 */
[----:B------:R-:W-:Y:S01]  /*60f0*/  UMOV UR31, 0x8200490 ;  /* 0x08200490001f7882 */ /* 0x000fe20000000000 */
[----:B------:R-:W-:Y:S01]  /*6100*/  UMOV UR32, 0x0 ;  /* 0x0000000000207882 */ /* 0x000fe20000000000 */
[----:B------:R-:W-:Y:S01]  /*6110*/  UMOV UR33, 0x8200490 ;  /* 0x0820049000217882 */ /* 0x000fe20000000000 */
[----:B------:R-:W-:Y:S01]  /*6120*/  UMOV UR9, UR6 ;  /* 0x0000000600097c82 */ /* 0x000fe20008000000 */
[----:B------:R-:W-:Y:S01]  /*6130*/  UMOV UR10, UR10 ;  /* 0x0000000a000a7c82 */ /* 0x000fe20008000000 */
[----:B-1----:R-:W-:Y:S05]  /*6140*/  @!P0 BRA `(.L_x_33) ;  /* 0x0000006800288947 */ /* 0x002fea0003800000 */
.L_x_175:
[----:B------:R1:W-:Y:S01]  /*6150*/  UTCQMMA gdesc[UR26], gdesc[UR12], tmem[UR63], tmem[UR30], idesc[UR31], !UPT ;  /* 0x00ff1e0c1a0075ea */ /* 0x0003e2000f80033f */
[----:B------:R-:W-:Y:S01]  /*6160*/  MOV R3, UR19 ;  /* 0x0000001300037c02 */ /* 0x000fe20008000f00 */
[----:B------:R1:W-:Y:S01]  /*6170*/  UTCQMMA gdesc[UR28], gdesc[UR14], tmem[UR63], tmem[UR32], idesc[UR33], UPT ;  /* 0x00ff200e1c0075ea */ /* 0x0003e2000b80033f */
[----:B------:R1:W-:Y:S01]  /*6180*/  UTCBAR [UR9], URZ ;  /* 0x000000ff090073e9 */ /* 0x0003e200080000ff */
[----:B------:R1:W-:Y:S01]  /*6190*/  UTCBAR [UR10], URZ ;  /* 0x000000ff0a0073e9 */ /* 0x0003e200080000ff */
[----:B------:R-:W2:Y:S01]  /*61a0*/  SYNCS.PHASECHK.TRANS64.TRYWAIT P0, [UR21], R3 ;  /* 0x00000003ff0075a7 */ /* 0x000ea20008001115 */
[----:B------:R-:W-:-:S06]  /*61b0*/  USHF.L.U32 UR8, UR17, 0x1f, URZ ;  /* 0x0000001f11087899 */ /* 0x000fcc00080006ff */
[----:B------:R-:W-:Y:S01]  /*61c0*/  MOV R4, UR8 ;  /* 0x0000000800047c02 */ /* 0x000fe20008000f00 */
[----:B-12---:R-:W-:Y:S06]  /*61d0*/  @!P0 BRA `(.L_x_34) ;  /* 0x0000006800148947 */ /* 0x006fec0003800000 */
.L_x_176:
[----:B------:R-:W1:Y:S01]  /*61e0*/  SYNCS.PHASECHK.TRANS64.TRYWAIT P0, [UR47+0x18240], R4 ;  /* 0x01824004ff0075a7 */ /* 0x000e62000800112f */
[----:B------:R-:W-:-:S04]  /*61f0*/  ULOP3.LUT UR21, UR20, 0x1, URZ, 0x3c, !UPT ;  /* 0x0000000114157892 */ /* 0x000fc8000f8e3cff */
[----:B------:R-:W-:-:S06]  /*6200*/  USHF.L.U32 UR21, UR21, 0x1f, URZ ;  /* 0x0000001f15157899 */ /* 0x000fcc00080006ff */
[----:B------:R-:W-:Y:S01]  /*6210*/  MOV R3, UR21 ;  /* 0x0000001500037c02 */ /* 0x000fe20008000f00 */
[----:B-1----:R-:W-:Y:S06]  /*6220*/  @!P0 BRA `(.L_x_35) ;  /* 0x0000006800108947 */ /* 0x002fec0003800000 */
.L_x_177:
[----:B------:R-:W1:Y:S01]  /*6230*/  SYNCS.PHASECHK.TRANS64.TRYWAIT P0, [UR47+0x18290], R3 ;  /* 0x01829003ff0075a7 */ /* 0x000e62000800112f */
[----:B------:R-:W-:Y:S02]  /*6240*/  ULEA UR10, UR66, UR47, 0xd ;  /* 0x0000002f420a7291 */ /* 0x000fe4000f8e68ff */
[----:B------:R-:W-:Y:S02]  /*6250*/  UIADD3 UR8, UPT, UPT, UR47, 0x18230, URZ ;  /* 0x000182302f087890 */ /* 0x000fe4000fffe0ff */
[----:B------:R-:W-:Y:S02]  /*6260*/  UIADD3 UR9, UPT, UPT, UR10, 0x800, URZ ;  /* 0x000008000a097890 */ /* 0x000fe4000fffe0ff */
[----:B------:R-:W-:Y:S02]  /*6270*/  UIADD3 UR11, UPT, UPT, UR10, 0x1000, URZ ;  /* 0x000010000a0b7890 */ /* 0x000fe4000fffe0ff */
[----:B------:R-:W-:Y:S02]  /*6280*/  USHF.R.U32.HI UR54, URZ, 0x4, UR10 ;  /* 0x00000004ff367899 */ /* 0x000fe4000801160a */
[----:B------:R-:W-:-:S02]  /*6290*/  USHF.R.U32.HI UR11, URZ, 0x4, UR11 ;  /* 0x00000004ff0b7899 */ /* 0x000fc4000801160b */
[----:B------:R-:W-:Y:S02]  /*62a0*/  USHF.R.U32.HI UR9, URZ, 0x4, UR9 ;  /* 0x00000004ff097899 */ /* 0x000fe40008011609 */
[----:B------:R-:W-:Y:S02]  /*62b0*/  UIADD3 UR19, UPT, UPT, UR10, 0x1800, URZ ;  /* 0x000018000a137890 */ /* 0x000fe4000fffe0ff */
[----:B------:R-:W-:Y:S02]  /*62c0*/  USGXT.U32 UR54, UR54, 0xe ;  /* 0x0000000e3636789a */ /* 0x000fe40008000000 */
[----:B------:R-:W-:Y:S02]  /*62d0*/  USGXT.U32 UR44, UR11, 0xe ;  /* 0x0000000e0b2c789a */ /* 0x000fe40008000000 */
[----:B------:R-:W-:Y:S02]  /*62e0*/  USGXT.U32 UR42, UR9, 0xe ;  /* 0x0000000e092a789a */ /* 0x000fe40008000000 */
[----:B------:R-:W-:-:S02]  /*62f0*/  USHF.R.U32.HI UR19, URZ, 0x4, UR19 ;  /* 0x00000004ff137899 */ /* 0x000fc40008011613 */
[----:B------:R-:W-:Y:S02]  /*6300*/  ULOP3.LUT UR54, UR54, 0x2000000, URZ, 0xfc, !UPT ;  /* 0x0200000036367892 */ /* 0x000fe4000f8efcff */
[----:B------:R-:W-:Y:S02]  /*6310*/  ULOP3.LUT UR44, UR44, 0x2000000, URZ, 0xfc, !UPT ;  /* 0x020000002c2c7892 */ /* 0x000fe4000f8efcff */
[----:B------:R-:W-:Y:S02]  /*6320*/  ULOP3.LUT UR42, UR42, 0x2000000, URZ, 0xfc, !UPT ;  /* 0x020000002a2a7892 */ /* 0x000fe4000f8efcff */
[----:B------:R-:W-:Y:S01]  /*6330*/  USGXT.U32 UR40, UR19, 0xe ;  /* 0x0000000e1328789a */ /* 0x000fe20008000000 */
[----:B------:R-:W-:Y:S01]  /*6340*/  UMOV UR31, 0x80000020 ;  /* 0x80000020001f7882 */ /* 0x000fe20000000000 */
[----:B------:R-:W-:Y:S01]  /*6350*/  UMOV UR9, URZ ;  /* 0x000000ff00097c82 */ /* 0x000fe20008000000 */
[----:B------:R-:W-:Y:S01]  /*6360*/  UMOV UR34, 0x0 ;  /* 0x0000000000227882 */ /* 0x000fe20000000000 */
[----:B------:R-:W-:Y:S01]  /*6370*/  UMOV UR35, 0x8110490 ;  /* 0x0811049000237882 */ /* 0x000fe20000000000 */
[----:B------:R-:W-:Y:S01]  /*6380*/  UIADD3 UR55, UPT, UPT, UR61, 0x8, URZ ;  /* 0x000000083d377890 */ /* 0x000fe2000fffe0ff */
        /* <DEDUP_REMOVED lines=8> */
[----:B------:R-:W-:-:S02]  /*6410*/  UIADD3 UR43, UPT, UPT, UR66, 0x1, URZ ;  /* 0x00000001422b7890 */ /* 0x000fc4000fffe0ff */
[----:B------:R-:W-:Y:S01]  /*6420*/  ULOP3.LUT UR40, UR40, 0x2000000, URZ, 0xfc, !UPT ;  /* 0x0200000028287892 */ /* 0x000fe2000f8efcff */
[----:B------:R-:W-:Y:S01]  /*6430*/  UMOV UR58, UR8 ;  /* 0x00000008003a7c82 */ /* 0x000fe20008000000 */
[----:B------:R-:W-:Y:S01]  /*6440*/  UMOV UR30, UR54 ;  /* 0x00000036001e7c82 */ /* 0x000fe20008000000 */
[----:B------:R-:W-:Y:S01]  /*6450*/  UMOV UR36, UR42 ;  /* 0x0000002a00247c82 */ /* 0x000fe20008000000 */
[----:B------:R-:W-:Y:S01]  /*6460*/  UMOV UR37, UR31 ;  /* 0x0000001f00257c82 */ /* 0x000fe20008000000 */
[----:B------:R-:W-:Y:S01]  /*6470*/  UMOV UR38, UR44 ;  /* 0x0000002c00267c82 */ /* 0x000fe20008000000 */
[----:B------:R-:W-:Y:S01]  /*6480*/  UMOV UR39, UR31 ;  /* 0x0000001f00277c82 */ /* 0x000fe20008000000 */
[----:B------:R-:W-:Y:S01]  /*6490*/  UMOV UR41, UR31 ;  /* 0x0000001f00297c82 */ /* 0x000fe20008000000 */
[----:B-1----:R-:W-:Y:S05]  /*64a0*/  @!P0 BRA `(.L_x_36) ;  /* 0x0000006400808947 */ /* 0x002fea0003800000 */
.L_x_178:
[----:B------:R-:W-:Y:S01]  /*64b0*/  PLOP3.LUT P1, PT, PT, PT, UP1, 0x80, 0x8 ;  /* 0x000000000008781c */ /* 0x000fe20003f2f018 */
[----:B------:R-:W-:Y:S01]  /*64c0*/  UISETP.NE.AND UP0, UPT, UR43, 0x8, UPT ;  /* 0x000000082b00788c */ /* 0x000fe2000bf05270 */
[----:B------:R1:W-:Y:S01]  /*64d0*/  UTCQMMA tmem[UR61], gdesc[UR30], tmem[UR60], tmem[UR34], idesc[UR35], !UPT ;  /* 0x00ff221e3d0079ea */ /* 0x0003e2000f80033c */
[----:B------:R-:W-:Y:S01]  /*64e0*/  UIADD3 UR19, UPT, UPT, UR47, 0x181d0, URZ ;  /* 0x000181d02f137890 */ /* 0x000fe2000fffe0ff */
[----:B------:R-:W-:Y:S01]  /*64f0*/  IADD3 R5, PT, PT, R5, 0xa0, RZ ;  /* 0x000000a005057810 */ /* 0x000fe20007ffe0ff */
[----:B------:R-:W-:Y:S01]  /*6500*/  USEL UR11, URZ, 0x1, UP0 ;  /* 0x00000001ff0b7887 */ /* 0x000fe20008000000 */
[----:B------:R1:W-:Y:S01]  /*6510*/  UTCQMMA tmem[UR55], gdesc[UR36], tmem[UR60], tmem[UR32], idesc[UR33], UPT ;  /* 0x00ff2024370079ea */ /* 0x0003e2000b80033c */
[----:B------:R1:W-:Y:S01]  /*6520*/  UTCQMMA tmem[UR56], gdesc[UR38], tmem[UR60], tmem[UR14], idesc[UR15], UPT ;  /* 0x00ff0e26380079ea */ /* 0x0003e2000b80033c */
[----:B------:R1:W-:Y:S01]  /*6530*/  UTCQMMA tmem[UR57], gdesc[UR40], tmem[UR60], tmem[UR12], idesc[UR13], UPT ;  /* 0x00ff0c28390079ea */ /* 0x0003e2000b80033c */
[----:B------:R-:W-:Y:S01]  /*6540*/  USEL UR43, UR43, URZ, UP0 ;  /* 0x000000ff2b2b7287 */ /* 0x000fe20008000000 */
[----:B------:R1:W-:Y:S01]  /*6550*/  UTCBAR [UR58], URZ ;  /* 0x000000ff3a0073e9 */ /* 0x0003e200080000ff */
[----:B------:R-:W-:Y:S01]  /*6560*/  ULOP3.LUT UR21, UR16, 0x1, URZ, 0x3c, !UPT ;  /* 0x0000000110157892 */ /* 0x000fe2000f8e3cff */
[----:B------:R-:W-:Y:S01]  /*6570*/  ISETP.GE.AND P0, PT, R5, UR51, PT ;  /* 0x0000003305007c0c */ /* 0x000fe2000bf06270 */
[----:B------:R-:W-:-:S02]  /*6580*/  ULEA UR66, UR66, UR19, 0x3 ;  /* 0x0000001342427291 */ /* 0x000fc4000f8e18ff */
[----:B------:R-:W-:Y:S02]  /*6590*/  ULOP3.LUT UR11, UR45, UR11, URZ, 0x3c, !UPT ;  /* 0x0000000b2d0b7292 */ /* 0x000fe4000f8e3cff */
[----:B------:R-:W-:Y:S01]  /*65a0*/  UPLOP3.LUT UP0, UPT, UPT, UPT, UPT, 0x40, 0x4 ;  /* 0x000000000004789c */ /* 0x000fe20003f0e870 */
[----:B------:R-:W-:Y:S10]  /*65b0*/  @!P1 BRA `(.L_x_37) ;  /* 0x0000000800809947 */ /* 0x000ff40003800000 */
[----:B------:R-:W-:-:S05]  /*65c0*/  UMOV UR65, UR64 ;  /* 0x0000004000417c82 */ /* 0x000fca0008000000 */
.L_x_44:
[----:B------:R-:W-:Y:S01]  /*65d0*/  USHF.L.U32 UR16, UR11, 0x1f, URZ ;  /* 0x0000001f0b107899 */ /* 0x000fe200080006ff */
[----:B------:R-:W-:Y:S01]  /*65e0*/  NOP ;  /* 0x0000000000007918 */ /* 0x000fe20000000000 */
[----:B-12---:R-:W-:-:S04]  /*65f0*/  ULEA UR13, UR43, UR68, 0x3 ;  /* 0x000000442b0d7291 */ /* 0x006fc8000f8e18ff */
[----:B------:R-:W-:Y:S01]  /*6600*/  MOV R3, UR16 ;  /* 0x0000001000037c02 */ /* 0x000fe20008000f00 */
[----:B------:R-:W-:Y:S02]  /*6610*/  ULEA UR14, UR43, UR47, 0xd ;  /* 0x0000002f2b0e7291 */ /* 0x000fe4000f8e68ff */
[----:B------:R-:W-:Y:S02]  /*6620*/  USHF.L.U32 UR38, UR17, 0x1f, URZ ;  /* 0x0000001f11267899 */ /* 0x000fe400080006ff */
[----:B------:R-:W-:Y:S02]  /*6630*/  UIADD3 UR12, UPT, UPT, UR14, 0x20, URZ ;  /* 0x000000200e0c7890 */ /* 0x000fe4000fffe0ff */
[----:B------:R-:W-:Y:S01]  /*6640*/  USHF.R.U32.HI UR32, URZ, 0x4, UR14 ;  /* 0x00000004ff207899 */ /* 0x000fe2000801160e */
[----:B------:R-:W1:Y:S01]  /*6650*/  SYNCS.PHASECHK.TRANS64.TRYWAIT P1, [UR13], R3 ;  /* 0x00000003ff0075a7 */ /* 0x000e62000802110d */
[----:B------:R-:W-:Y:S02]  /*6660*/  USHF.R.U32.HI UR12, URZ, 0x4, UR12 ;  /* 0x00000004ff0c7899 */ /* 0x000fe4000801160c */
[----:B------:R-:W-:-:S02]  /*6670*/  USGXT.U32 UR32, UR32, 0xe ;  /* 0x0000000e2020789a */ /* 0x000fc40008000000 */
[----:B------:R-:W-:Y:S02]  /*6680*/  USGXT.U32 UR12, UR12, 0xe ;  /* 0x0000000e0c0c789a */ /* 0x000fe40008000000 */
        /* <DEDUP_REMOVED lines=8> */
[----:B-1----:R-:W-:Y:S05]  /*6710*/  @!P1 BRA `(.L_x_38) ;  /* 0x0000006000f49947 */ /* 0x002fea0003800000 */
.L_x_179:
[----:B------:R-:W-:Y:S01]  /*6720*/  UMOV UR35, 0x80000020 ;  /* 0x8000002000237882 */ /* 0x000fe20000000000 */
[----:B------:R-:W-:Y:S01]  /*6730*/  MOV R3, UR38 ;  /* 0x0000002600037c02 */ /* 0x000fe20008000f00 */
[----:B------:R1:W-:Y:S01]  /*6740*/  UTCQMMA gdesc[UR22], gdesc[UR32], tmem[UR61], tmem[UR14], idesc[UR15], !UPT ;  /* 0x00ff0e20160075ea */ /* 0x0003e2000f80033d */
[----:B------:R1:W-:Y:S01]  /*6750*/  UTCQMMA gdesc[UR24], gdesc[UR34], tmem[UR61], tmem[UR36], idesc[UR37], UPT ;  /* 0x00ff2422180075ea */ /* 0x0003e2000b80033d */
[----:B------:R1:W-:Y:S01]  /*6760*/  UTCBAR [UR12], URZ ;  /* 0x000000ff0c0073e9 */ /* 0x0003e200080000ff */
[----:B------:R-:W2:Y:S01]  /*6770*/  SYNCS.PHASECHK.TRANS64.TRYWAIT P1, [UR47+0x18248], R3 ;  /* 0x01824803ff0075a7 */ /* 0x000ea2000802112f */
[----:B------:R-:W-:Y:S02]  /*6780*/  UMOV UR16, UR21 ;  /* 0x0000001500107c82 */ /* 0x000fe40008000000 */
[----:B------:R-:W-:-:S06]  /*6790*/  USHF.L.U32 UR21, UR16, 0x1f, URZ ;  /* 0x0000001f10157899 */ /* 0x000fcc00080006ff */
[----:B------:R-:W-:Y:S01]  /*67a0*/  MOV R4, UR21 ;  /* 0x0000001500047c02 */ /* 0x000fe20008000f00 */
[----:B-12---:R-:W-:Y:S06]  /*67b0*/  @!P1 BRA `(.L_x_39) ;  /* 0x0000006000dc9947 */ /* 0x006fec0003800000 */
.L_x_180:
[----:B------:R-:W1:Y:S01]  /*67c0*/  SYNCS.PHASECHK.TRANS64.TRYWAIT P1, [UR47+0x182b0], R4 ;  /* 0x0182b004ff0075a7 */ /* 0x000e62000802112f */
[----:B------:R-:W-:Y:S02]  /*67d0*/  UIADD3 UR14, UPT, UPT, UR10, 0x800, URZ ;  /* 0x000008000a0e7890 */ /* 0x000fe4000fffe0ff */
[----:B------:R-:W-:Y:S02]  /*67e0*/  UIADD3 UR43, UPT, UPT, UR43, 0x1, URZ ;  /* 0x000000012b2b7890 */ /* 0x000fe4000fffe0ff */
[----:B------:R-:W-:Y:S02]  /*67f0*/  USHF.R.U32.HI UR45, URZ, 0x4, UR10 ;  /* 0x00000004ff2d7899 */ /* 0x000fe4000801160a */
[----:B------:R-:W-:Y:S02]  /*6800*/  UIADD3 UR42, UPT, UPT, UR10, 0x1000, URZ ;  /* 0x000010000a2a7890 */ /* 0x000fe4000fffe0ff */
[----:B------:R-:W-:Y:S02]  /*6810*/  UIADD3 UR44, UPT, UPT, UR10, 0x1800, URZ ;  /* 0x000018000a2c7890 */ /* 0x000fe4000fffe0ff */
[----:B------:R-:W-:-:S02]  /*6820*/  UIADD3 UR10, UPT, UPT, UR13, 0x40, URZ ;  /* 0x000000400d0a7890 */ /* 0x000fc4000fffe0ff */
[----:B------:R-:W-:Y:S02]  /*6830*/  UISETP.NE.AND UP3, UPT, UR43, 0x8, UPT ;  /* 0x000000082b00788c */ /* 0x000fe4000bf65270 */
[----:B------:R-:W-:Y:S01]  /*6840*/  USHF.R.U32.HI UR13, URZ, 0x4, UR14 ;  /* 0x00000004ff0d7899 */ /* 0x000fe2000801160e */
[----:B------:R-:W-:Y:S02]  /*6850*/  UMOV UR15, URZ ;  /* 0x000000ff000f7c82 */ /* 0x000fe40008000000 */
[----:B------:R-:W-:Y:S01]  /*6860*/  UMOV UR14, UR66 ;  /* 0x00000042000e7c82 */ /* 0x000fe20008000000 */
[----:B------:R-:W-:Y:S02]  /*6870*/  UIADD3 UR12, UPT, UPT, UR47, 0x18238, URZ ;  /* 0x000182382f0c7890 */ /* 0x000fe4000fffe0ff */
[----:B------:R-:W-:Y:S02]  /*6880*/  USHF.R.U32.HI UR42, URZ, 0x4, UR42 ;  /* 0x00000004ff2a7899 */ /* 0x000fe4000801162a */
[----:B------:R-:W-:Y:S01]  /*6890*/  USHF.R.U32.HI UR44, URZ, 0x4, UR44 ;  /* 0x00000004ff2c7899 */ /* 0x000fe2000801162c */
[----:B------:R-:W-:Y:S01]  /*68a0*/  UMOV UR73, UR14 ;  /* 0x0000000e00497c82 */ /* 0x000fe20008000000 */
[----:B------:R-:W-:-:S02]  /*68b0*/  USEL UR74, URZ, 0x1, UP3 ;  /* 0x00000001ff4a7887 */ /* 0x000fc40009800000 */
[----:B------:R-:W-:Y:S02]  /*68c0*/  USGXT.U32 UR45, UR45, 0xe ;  /* 0x0000000e2d2d789a */ /* 0x000fe40008000000 */
[----:B------:R-:W-:Y:S02]  /*68d0*/  USGXT.U32 UR15, UR13, 0xe ;  /* 0x0000000e0d0f789a */ /* 0x000fe40008000000 */
[----:B------:R-:W-:Y:S02]  /*68e0*/  USEL UR66, UR43, URZ, UP3 ;  /* 0x000000ff2b427287 */ /* 0x000fe40009800000 */
[----:B------:R-:W-:Y:S01]  /*68f0*/  USGXT.U32 UR42, UR42, 0xe ;  /* 0x0000000e2a2a789a */ /* 0x000fe20008000000 */
[----:B------:R-:W-:Y:S01]  /*6900*/  UMOV UR13, URZ ;  /* 0x000000ff000d7c82 */ /* 0x000fe20008000000 */
[----:B------:R-:W-:Y:S02]  /*6910*/  USGXT.U32 UR44, UR44, 0xe ;  /* 0x0000000e2c2c789a */ /* 0x000fe40008000000 */
[----:B------:R-:W-:Y:S01]  /*6920*/  ULOP3.LUT UR74, UR11, UR74, URZ, 0x3c, !UPT ;  /* 0x0000004a0b4a7292 */ /* 0x000fe2000f8e3cff */
[----:B------:R-:W-:-:S02]  /*6930*/  UMOV UR75, UR12 ;  /* 0x0000000c004b7c82 */ /* 0x000fc40008000000 */
[----:B------:R-:W-:Y:S01]  /*6940*/  UMOV UR11, URZ ;  /* 0x000000ff000b7c82 */ /* 0x000fe20008000000 */
[----:B------:R-:W-:Y:S02]  /*6950*/  ULOP3.LUT UR14, UR45, 0x2000000, URZ, 0xfc, !UPT ;  /* 0x020000002d0e7892 */ /* 0x000fe4000f8efcff */
[----:B------:R-:W-:Y:S01]  /*6960*/  ULOP3.LUT UR12, UR15, 0x2000000, URZ, 0xfc, !UPT ;  /* 0x020000000f0c7892 */ /* 0x000fe2000f8efcff */
        /* <DEDUP_REMOVED lines=11> */
[----:B------:R-:W-:Y:S01]  /*6a20*/  UMOV UR38, 0x0 ;  /* 0x0000000000267882 */ /* 0x000fe20000000000 */
[----:B------:R-:W-:Y:S01]  /*6a30*/  UMOV UR39, 0x8200490 ;  /* 0x0820049000277882 */ /* 0x000fe20000000000 */
[----:B------:R-:W-:Y:S01]  /*6a40*/  UMOV UR40, 0x0 ;  /* 0x0000000000287882 */ /* 0x000fe20000000000 */
[----:B------:R-:W-:Y:S01]  /*6a50*/  UMOV UR41, 0x8200490 ;  /* 0x0820049000297882 */ /* 0x000fe20000000000 */
[----:B------:R-:W-:Y:S01]  /*6a60*/  UMOV UR72, UR6 ;  /* 0x0000000600487c82 */ /* 0x000fe20008000000 */
[----:B------:R-:W-:-:S02]  /*6a70*/  ULOP3.LUT UR42, UR42, 0x2000000, URZ, 0xfc, !UPT ;  /* 0x020000002a2a7892 */ /* 0x000fc4000f8efcff */
[----:B------:R-:W-:Y:S02]  /*6a80*/  ULOP3.LUT UR44, UR44, 0x2000000, URZ, 0xfc, !UPT ;  /* 0x020000002c2c7892 */ /* 0x000fe4000f8efcff */
[----:B------:R-:W-:Y:S02]  /*6a90*/  ULEA UR77, UR66, UR68, 0x3 ;  /* 0x00000044424d7291 */ /* 0x000fe4000f8e18ff */
[----:B------:R-:W-:Y:S01]  /*6aa0*/  USHF.L.U32 UR76, UR74, 0x1f, URZ ;  /* 0x0000001f4a4c7899 */ /* 0x000fe200080006ff */
[----:B------:R-:W-:Y:S01]  /*6ab0*/  UMOV UR15, 0x80000020 ;  /* 0x80000020000f7882 */ /* 0x000fe20000000000 */
[----:B------:R-:W-:Y:S01]  /*6ac0*/  UMOV UR11, UR10 ;  /* 0x0000000a000b7c82 */ /* 0x000fe20008000000 */
[----:B------:R-:W-:Y:S01]  /*6ad0*/  UMOV UR13, 0x80000020 ;  /* 0x80000020000d7882 */ /* 0x000fe20000000000 */
[----:B------:R-:W-:Y:S01]  /*6ae0*/  UMOV UR43, 0x80000020 ;  /* 0x80000020002b7882 */ /* 0x000fe20000000000 */
[----:B------:R-:W-:Y:S01]  /*6af0*/  UMOV UR45, 0x80000020 ;  /* 0x80000020002d7882 */ /* 0x000fe20000000000 */
[----:B-1----:R-:W-:Y:S06]  /*6b00*/  @!P1 BRA `(.L_x_40) ;  /* 0x0000006000189947 */ /* 0x002fec0003800000 */
.L_x_181:
[----:B------:R1:W-:Y:S01]  /*6b10*/  UTCQMMA tmem[UR63], gdesc[UR14], tmem[UR62], tmem[UR54], idesc[UR55], UP0 ;  /* 0x00ff360e3f0079ea */ /* 0x0003e2000800033e */
[----:B------:R1:W-:Y:S01]  /*6b20*/  UTCQMMA tmem[UR71], gdesc[UR12], tmem[UR62], tmem[UR56], idesc[UR57], UPT ;  /* 0x00ff380c470079ea */ /* 0x0003e2000b80033e */
[----:B------:R1:W-:Y:S01]  /*6b30*/  UTCQMMA tmem[UR70], gdesc[UR42], tmem[UR62], tmem[UR58], idesc[UR59], UPT ;  /* 0x00ff3a2a460079ea */ /* 0x0003e2000b80033e */
[----:B------:R1:W-:Y:S01]  /*6b40*/  UTCQMMA tmem[UR69], gdesc[UR44], tmem[UR62], tmem[UR36], idesc[UR37], UPT ;  /* 0x00ff242c450079ea */ /* 0x0003e2000b80033e */
[----:B------:R1:W-:Y:S01]  /*6b50*/  UTCBAR [UR75], URZ ;  /* 0x000000ff4b0073e9 */ /* 0x0003e200080000ff */
[----:B------:R1:W-:Y:S01]  /*6b60*/  UTCBAR [UR73], URZ ;  /* 0x000000ff490073e9 */ /* 0x0003e200080000ff */
[----:B------:R1:W-:Y:S01]  /*6b70*/  UTCQMMA gdesc[UR26], gdesc[UR32], tmem[UR63], tmem[UR38], idesc[UR39], !UPT ;  /* 0x00ff26201a0075ea */ /* 0x0003e2000f80033f */
[----:B------:R1:W-:Y:S01]  /*6b80*/  UTCQMMA gdesc[UR28], gdesc[UR34], tmem[UR63], tmem[UR40], idesc[UR41], UPT ;  /* 0x00ff28221c0075ea */ /* 0x0003e2000b80033f */
[----:B------:R-:W-:Y:S01]  /*6b90*/  MOV R3, UR76 ;  /* 0x0000004c00037c02 */ /* 0x000fe20008000f00 */
[----:B------:R1:W-:Y:S01]  /*6ba0*/  UTCBAR [UR72], URZ ;  /* 0x000000ff480073e9 */ /* 0x0003e200080000ff */
[----:B------:R1:W-:Y:S01]  /*6bb0*/  UTCBAR [UR11], URZ ;  /* 0x000000ff0b0073e9 */ /* 0x0003e200080000ff */
[----:B------:R-:W-:Y:S01]  /*6bc0*/  NOP ;  /* 0x0000000000007918 */ /* 0x000fe20000000000 */
[----:B------:R-:W2:Y:S01]  /*6bd0*/  SYNCS.PHASECHK.TRANS64.TRYWAIT P1, [UR77], R3 ;  /* 0x00000003ff0075a7 */ /* 0x000ea2000802114d */
[----:B------:R-:W-:-:S04]  /*6be0*/  ULOP3.LUT UR17, UR17, 0x1, URZ, 0x3c, !UPT ;  /* 0x0000000111117892 */ /* 0x000fc8000f8e3cff */
[----:B------:R-:W-:-:S06]  /*6bf0*/  USHF.L.U32 UR10, UR17, 0x1f, URZ ;  /* 0x0000001f110a7899 */ /* 0x000fcc00080006ff */
[----:B------:R-:W-:Y:S01]  /*6c00*/  MOV R4, UR10 ;  /* 0x0000000a00047c02 */ /* 0x000fe20008000f00 */
[----:B-12---:R-:W-:Y:S06]  /*6c10*/  @!P1 BRA `(.L_x_41) ;  /* 0x0000005c00e49947 */ /* 0x006fec0003800000 */
.L_x_182:
[----:B------:R-:W1:Y:S01]  /*6c20*/  SYNCS.PHASECHK.TRANS64.TRYWAIT P1, [UR47+0x18240], R4 ;  /* 0x01824004ff0075a7 */ /* 0x000e62000802112f */
[----:B------:R-:W-:-:S06]  /*6c30*/  USHF.L.U32 UR12, UR20, 0x1f, URZ ;  /* 0x0000001f140c7899 */ /* 0x000fcc00080006ff */
[----:B------:R-:W-:Y:S01]  /*6c40*/  MOV R3, UR12 ;  /* 0x0000000c00037c02 */ /* 0x000fe20008000f00 */
[----:B-1----:R-:W-:Y:S06]  /*6c50*/  @!P1 BRA `(.L_x_42) ;  /* 0x0000005c00e49947 */ /* 0x002fec0003800000 */
.L_x_183:
[----:B------:R-:W1:Y:S01]  /*6c60*/  SYNCS.PHASECHK.TRANS64.TRYWAIT P1, [UR47+0x18290], R3 ;  /* 0x01829003ff0075a7 */ /* 0x000e62000802112f */
[----:B------:R-:W-:Y:S02]  /*6c70*/  UIADD3 UR43, UPT, UPT, UR66, 0x1, URZ ;  /* 0x00000001422b7890 */ /* 0x000fe4000fffe0ff */
[----:B------:R-:W-:Y:S02]  /*6c80*/  UIADD3 UR65, UPT, UPT, UR65, -0x1, URZ ;  /* 0xffffffff41417890 */ /* 0x000fe4000fffe0ff */
[----:B------:R-:W-:Y:S02]  /*6c90*/  UISETP.NE.AND UP0, UPT, UR43, 0x8, UPT ;  /* 0x000000082b00788c */ /* 0x000fe4000bf05270 */
[----:B------:R-:W-:Y:S02]  /*6ca0*/  ULEA UR10, UR66, UR47, 0xd ;  /* 0x0000002f420a7291 */ /* 0x000fe4000f8e68ff */
[----:B------:R-:W-:Y:S01]  /*6cb0*/  USEL UR11, URZ, 0x1, UP0 ;  /* 0x00000001ff0b7887 */ /* 0x000fe20008000000 */
[----:B------:R-:W-:Y:S01]  /*6cc0*/  ISETP.NE.AND P2, PT, RZ, UR65, PT ;  /* 0x00000041ff007c0c */ /* 0x000fe2000bf45270 */
[----:B------:R-:W-:-:S02]  /*6cd0*/  USEL UR43, UR43, URZ, UP0 ;  /* 0x000000ff2b2b7287 */ /* 0x000fc40008000000 */
[----:B------:R-:W-:Y:S01]  /*6ce0*/  ULOP3.LUT UR11, UR74, UR11, URZ, 0x3c, !UPT ;  /* 0x0000000b4a0b7292 */ /* 0x000fe2000f8e3cff */
[----:B-1----:R-:W-:Y:S11]  /*6cf0*/  @!P1 BRA `(.L_x_43) ;  /* 0x0000005c00cc9947 */ /* 0x002ff60003800000 */
.L_x_184:
[----:B------:R-:W-:Y:S02]  /*6d00*/  UIADD3 UR21, UPT, UPT, UR10, 0x800, URZ ;  /* 0x000008000a157890 */ /* 0x000fe4000fffe0ff */
[----:B------:R-:W-:Y:S02]  /*6d10*/  UIADD3 UR36, UPT, UPT, UR10, 0x1000, URZ ;  /* 0x000010000a247890 */ /* 0x000fe4000fffe0ff */
[----:B------:R-:W-:Y:S02]  /*6d20*/  USHF.R.U32.HI UR54, URZ, 0x4, UR10 ;  /* 0x00000004ff367899 */ /* 0x000fe4000801160a */
[----:B------:R-:W-:Y:S02]  /*6d30*/  UIADD3 UR37, UPT, UPT, UR10, 0x1800, URZ ;  /* 0x000018000a257890 */ /* 0x000fe4000fffe0ff */
[----:B------:R-:W-:Y:S02]  /*6d40*/  USHF.R.U32.HI UR21, URZ, 0x4, UR21 ;  /* 0x00000004ff157899 */ /* 0x000fe40008011615 */
[----:B------:R-:W-:-:S02]  /*6d50*/  USHF.R.U32.HI UR36, URZ, 0x4, UR36 ;  /* 0x00000004ff247899 */ /* 0x000fc40008011624 */
[----:B------:R-:W-:Y:S02]  /*6d60*/  USGXT.U32 UR54, UR54, 0xe ;  /* 0x0000000e3636789a */ /* 0x000fe40008000000 */
[----:B------:R-:W-:Y:S02]  /*6d70*/  USHF.R.U32.HI UR37, URZ, 0x4, UR37 ;  /* 0x00000004ff257899 */ /* 0x000fe40008011625 */
[----:B------:R-:W-:Y:S02]  /*6d80*/  USGXT.U32 UR42, UR21, 0xe ;  /* 0x0000000e152a789a */ /* 0x000fe40008000000 */
[----:B------:R-:W-:Y:S02]  /*6d90*/  USGXT.U32 UR44, UR36, 0xe ;  /* 0x0000000e242c789a */ /* 0x000fe40008000000 */
[----:B------:R-:W-:Y:S02]  /*6da0*/  ULOP3.LUT UR54, UR54, 0x2000000, URZ, 0xfc, !UPT ;  /* 0x0200000036367892 */ /* 0x000fe4000f8efcff */
[----:B------:R-:W-:-:S02]  /*6db0*/  USGXT.U32 UR40, UR37, 0xe ;  /* 0x0000000e2528789a */ /* 0x000fc40008000000 */
[----:B------:R-:W-:Y:S02]  /*6dc0*/  UIADD3 UR55, UPT, UPT, UR61, 0x8, URZ ;  /* 0x000000083d377890 */ /* 0x000fe4000fffe0ff */
[----:B------:R-:W-:Y:S02]  /*6dd0*/  ULOP3.LUT UR42, UR42, 0x2000000, URZ, 0xfc, !UPT ;  /* 0x020000002a2a7892 */ /* 0x000fe4000f8efcff */
[----:B------:R-:W-:Y:S02]  /*6de0*/  UIADD3 UR45, UPT, UPT, UR61, 0x10, URZ ;  /* 0x000000103d2d7890 */ /* 0x000fe4000fffe0ff */
[----:B------:R-:W-:Y:S02]  /*6df0*/  ULOP3.LUT UR44, UR44, 0x2000000, URZ, 0xfc, !UPT ;  /* 0x020000002c2c7892 */ /* 0x000fe4000f8efcff */
[----:B------:R-:W-:Y:S02]  /*6e00*/  UIADD3 UR41, UPT, UPT, UR61, 0x18, URZ ;  /* 0x000000183d297890 */ /* 0x000fe4000fffe0ff */
[----:B------:R-:W-:Y:S01]  /*6e10*/  ULOP3.LUT UR40, UR40, 0x2000000, URZ, 0xfc, !UPT ;  /* 0x0200000028287892 */ /* 0x000fe2000f8efcff */
[----:B------:R-:W-:Y:S01]  /*6e20*/  UMOV UR34, 0x0 ;  /* 0x0000000000227882 */ /* 0x000fe20000000000 */
[----:B------:R-:W-:Y:S01]  /*6e30*/  UMOV UR35, 0x8110490 ;  /* 0x0811049000237882 */ /* 0x000fe20000000000 */
[----:B------:R-:W-:Y:S01]  /*6e40*/  UMOV UR36, UR54 ;  /* 0x0000003600247c82 */ /* 0x000fe20008000000 */
[----:B------:R-:W-:Y:S01]  /*6e50*/  UMOV UR37, UR31 ;  /* 0x0000001f00257c82 */ /* 0x000fe20008000000 */
[----:B------:R-:W-:Y:S01]  /*6e60*/  UMOV UR12, 0x0 ;  /* 0x00000000000c7882 */ /* 0x000fe20000000000 */
[----:B------:R1:W-:Y:S01]  /*6e70*/  UTCQMMA tmem[UR61], gdesc[UR36], tmem[UR60], tmem[UR34], idesc[UR35], UPT ;  /* 0x00ff22243d0079ea */ /* 0x0003e2000b80033c */
[----:B------:R-:W-:Y:S01]  /*6e80*/  UMOV UR13, 0x8110490 ;  /* 0x08110490000d7882 */ /* 0x000fe20000000000 */
[----:B------:R-:W-:Y:S01]  /*6e90*/  UMOV UR14, 0x0 ;  /* 0x00000000000e7882 */ /* 0x000fe20000000000 */
[----:B------:R-:W-:Y:S01]  /*6ea0*/  UMOV UR15, 0x8110490 ;  /* 0x08110490000f7882 */ /* 0x000fe20000000000 */
[----:B------:R-:W-:Y:S01]  /*6eb0*/  UMOV UR32, 0x0 ;  /* 0x0000000000207882 */ /* 0x000fe20000000000 */
[----:B------:R-:W-:Y:S01]  /*6ec0*/  UMOV UR33, 0x8110490 ;  /* 0x0811049000217882 */ /* 0x000fe20000000000 */
[----:B------:R-:W-:Y:S01]  /*6ed0*/  UMOV UR38, UR40 ;  /* 0x0000002800267c82 */ /* 0x000fe20008000000 */
[----:B------:R-:W-:Y:S01]  /*6ee0*/  UMOV UR39, UR31 ;  /* 0x0000001f00277c82 */ /* 0x000fe20008000000 */
[----:B------:R-:W-:Y:S01]  /*6ef0*/  UMOV UR56, UR8 ;  /* 0x0000000800387c82 */ /* 0x000fe20008000000 */
[----:B------:R-:W-:Y:S01]  /*6f00*/  ULOP3.LUT UR20, UR20, 0x1, URZ, 0x3c, !UPT ;  /* 0x0000000114147892 */ /* 0x000fe2000f8e3cff */
[----:B-1----:R-:W-:Y:S01]  /*6f10*/  UMOV UR34, UR42 ;  /* 0x0000002a00227c82 */ /* 0x002fe20008000000 */
[----:B------:R-:W-:Y:S01]  /*6f20*/  UMOV UR35, UR31 ;  /* 0x0000001f00237c82 */ /* 0x000fe20008000000 */
[----:B------:R-:W-:Y:S01]  /*6f30*/  UMOV UR36, UR44 ;  /* 0x0000002c00247c82 */ /* 0x000fe20008000000 */
[----:B------:R2:W-:Y:S01]  /*6f40*/  UTCQMMA tmem[UR55], gdesc[UR34], tmem[UR60], tmem[UR12], idesc[UR13], UPT ;  /* 0x00ff0c22370079ea */ /* 0x0005e2000b80033c */
[----:B------:R2:W-:Y:S01]  /*6f50*/  UTCQMMA tmem[UR45], gdesc[UR36], tmem[UR60], tmem[UR14], idesc[UR15], UPT ;  /* 0x00ff0e242d0079ea */ /* 0x0005e2000b80033c */
[----:B------:R2:W-:Y:S01]  /*6f60*/  UTCQMMA tmem[UR41], gdesc[UR38], tmem[UR60], tmem[UR32], idesc[UR33], UPT ;  /* 0x00ff2026290079ea */ /* 0x0005e2000b80033c */
[----:B------:R2:W-:Y:S01]  /*6f70*/  UTCBAR [UR56], URZ ;  /* 0x000000ff380073e9 */ /* 0x0005e200080000ff */
[----:B------:R-:W-:-:S02]  /*6f80*/  ULEA UR66, UR66, UR19, 0x3 ;  /* 0x0000001342427291 */ /* 0x000fc4000f8e18ff */
[----:B------:R-:W-:Y:S02]  /*6f90*/  ULOP3.LUT UR21, UR16, 0x1, URZ, 0x3c, !UPT ;  /* 0x0000000110157892 */ /* 0x000fe4000f8e3cff */
[----:B------:R-:W-:Y:S01]  /*6fa0*/  UPLOP3.LUT UP0, UPT, UPT, UPT, UPT, 0x80, 0x8 ;  /* 0x000000000008789c */ /* 0x000fe20003f0f070 */
[----:B------:R-:W-:Y:S10]  /*6fb0*/  @P2 BRA `(.L_x_44) ;  /* 0xfffffff400842947 */ /* 0x000ff4000383ffff */
.L_x_37:
[----:B------:R-:W-:Y:S02]  /*6fc0*/  UIADD3 UR8, UPT, UPT, UR47, 0x18220, URZ ;  /* 0x000182202f087890 */ /* 0x000fe4000fffe0ff */
[----:B-12---:R-:W-:Y:S02]  /*6fd0*/  UIADD3 UR12, UPT, UPT, UR47, 0x18228, URZ ;  /* 0x000182282f0c7890 */ /* 0x006fe4000fffe0ff */
[----:B------:R-:W-:Y:S01]  /*6fe0*/  USHF.L.U32 UR10, UR17, 0x1f, URZ ;  /* 0x0000001f110a7899 */ /* 0x000fe200080006ff */
[----:B------:R-:W-:Y:S01]  /*6ff0*/  UMOV UR9, URZ ;  /* 0x000000ff00097c82 */ /* 0x000fe20008000000 */
[----:B------:R-:W-:Y:S01]  /*7000*/  UMOV UR13, URZ ;  /* 0x000000ff000d7c82 */ /* 0x000fe20008000000 */
[----:B------:R-:W-:Y:S02]  /*7010*/  UMOV UR9, UR8 ;  /* 0x0000000800097c82 */ /* 0x000fe40008000000 */
[----:B------:R-:W-:Y:S01]  /*7020*/  UMOV UR12, UR12 ;  /* 0x0000000c000c7c82 */ /* 0x000fe20008000000 */
[----:B------:R-:W-:Y:S01]  /*7030*/  MOV R3, UR10 ;  /* 0x0000000a00037c02 */ /* 0x000fe20008000f00 */
[----:B------:R1:W-:Y:S01]  /*7040*/  UTCBAR [UR9], URZ ;  /* 0x000000ff090073e9 */ /* 0x0003e200080000ff */
[----:B------:R-:W-:Y:S01]  /*7050*/  NOP ;  /* 0x0000000000007918 */ /* 0x000fe20000000000 */
[----:B------:R1:W-:Y:S01]  /*7060*/  UTCBAR [UR12], URZ ;  /* 0x000000ff0c0073e9 */ /* 0x0003e200080000ff */
[----:B------:R-:W2:Y:S01]  /*7070*/  SYNCS.PHASECHK.TRANS64.TRYWAIT P1, [UR47+0x18248], R3 ;  /* 0x01824803ff0075a7 */ /* 0x000ea2000802112f */
[----:B------:R-:W-:-:S06]  /*7080*/  USHF.L.U32 UR8, UR21, 0x1f, URZ ;  /* 0x0000001f15087899 */ /* 0x000fcc00080006ff */
[----:B------:R-:W-:Y:S01]  /*7090*/  MOV R4, UR8 ;  /* 0x0000000800047c02 */ /* 0x000fe20008000f00 */
[----:B-12---:R-:W-:Y:S06]  /*70a0*/  @!P1 BRA `(.L_x_45) ;  /* 0x0000005800f09947 */ /* 0x006fec0003800000 */
.L_x_185:
[----:B------:R-:W1:Y:S01]  /*70b0*/  SYNCS.PHASECHK.TRANS64.TRYWAIT P1, [UR47+0x182b0], R4 ;  /* 0x0182b004ff0075a7 */ /* 0x000e62000802112f */
[----:B------:R-:W2:Y:S01]  /*70c0*/  LDCU UR9, c[0x0][0x398] ;  /* 0x00007300ff0977ac */ /* 0x000ea20008000800 */
[----:B------:R-:W-:Y:S02]  /*70d0*/  ULOP3.LUT UR18, UR18, 0x1, URZ, 0x3c, !UPT ;  /* 0x0000000112127892 */ /* 0x000fe4000f8e3cff */
[----:B------:R-:W-:Y:S01]  /*70e0*/  ULOP3.LUT UR17, UR17, 0x1, URZ, 0x3c, !UPT ;  /* 0x0000000111117892 */ /* 0x000fe2000f8e3cff */
[----:B------:R-:W-:Y:S01]  /*70f0*/  UMOV UR55, UR31 ;  /* 0x0000001f00377c82 */ /* 0x000fe20008000000 */
[----:B------:R-:W-:Y:S01]  /*7100*/  UMOV UR14, UR42 ;  /* 0x0000002a000e7c82 */ /* 0x000fe20008000000 */
[----:B------:R-:W-:Y:S01]  /*7110*/  UMOV UR15, UR31 ;  /* 0x0000001f000f7c82 */ /* 0x000fe20008000000 */
[----:B------:R-:W-:Y:S01]  /*7120*/  UMOV UR45, UR31 ;  /* 0x0000001f002d7c82 */ /* 0x000fe20008000000 */
[----:B------:R-:W-:Y:S01]  /*7130*/  UMOV UR41, UR31 ;  /* 0x0000001f00297c82 */ /* 0x000fe20008000000 */
[----:B--2---:R-:W-:Y:S01]  /*7140*/  UISETP.GT.AND UP0, UPT, UR9, 0xff, UPT ;  /* 0x000000ff0900788c */ /* 0x004fe2000bf04270 */
[----:B-1----:R-:W-:Y:S10]  /*7150*/  @!P1 BRA `(.L_x_46) ;  /* 0x0000005800d49947 */ /* 0x002ff40003800000 */
.L_x_186:
[----:B------:R-:W-:Y:S02]  /*7160*/  UIADD3 UR10, UPT, UPT, UR63, 0x8, URZ ;  /* 0x000000083f0a7890 */ /* 0x000fe4000fffe0ff */
[----:B------:R-:W-:Y:S02]  /*7170*/  UIADD3 UR19, UPT, UPT, UR63, 0x10, URZ ;  /* 0x000000103f137890 */ /* 0x000fe4000fffe0ff */
[----:B------:R-:W-:Y:S02]  /*7180*/  UIADD3 UR21, UPT, UPT, UR63, 0x18, URZ ;  /* 0x000000183f157890 */ /* 0x000fe4000fffe0ff */
[----:B------:R-:W-:Y:S01]  /*7190*/  UIADD3 UR8, UPT, UPT, UR47, 0x18238, URZ ;  /* 0x000182382f087890 */ /* 0x000fe2000fffe0ff */
[----:B------:R-:W-:Y:S01]  /*71a0*/  UMOV UR32, 0x0 ;  /* 0x0000000000207882 */ /* 0x000fe20000000000 */
[----:B------:R-:W-:Y:S01]  /*71b0*/  UMOV UR33, 0x8110490 ;  /* 0x0811049000217882 */ /* 0x000fe20000000000 */
[----:B------:R-:W-:Y:S01]  /*71c0*/  UMOV UR30, 0x0 ;  /* 0x00000000001e7882 */ /* 0x000fe20000000000 */
[----:B------:R-:W-:Y:S01]  /*71d0*/  UMOV UR31, 0x8110490 ;  /* 0x08110490001f7882 */ /* 0x000fe20000000000 */
[----:B------:R-:W-:Y:S01]  /*71e0*/  UMOV UR34, 0x0 ;  /* 0x0000000000227882 */ /* 0x000fe20000000000 */
[----:B------:R-:W-:Y:S01]  /*71f0*/  UMOV UR35, 0x8110490 ;  /* 0x0811049000237882 */ /* 0x000fe20000000000 */
[----:B------:R1:W-:Y:S01]  /*7200*/  UTCQMMA tmem[UR63], gdesc[UR54], tmem[UR62], tmem[UR32], idesc[UR33], UP0 ;  /* 0x00ff20363f0079ea */ /* 0x0003e2000800033e */
[----:B------:R-:W-:Y:S01]  /*7210*/  UMOV UR9, URZ ;  /* 0x000000ff00097c82 */ /* 0x000fe20008000000 */
[----:B------:R-:W-:Y:S01]  /*7220*/  UMOV UR36, 0x0 ;  /* 0x0000000000247882 */ /* 0x000fe20000000000 */
[----:B------:R-:W-:Y:S01]  /*7230*/  UMOV UR37, 0x8110490 ;  /* 0x0811049000257882 */ /* 0x000fe20000000000 */
[----:B------:R-:W-:Y:S01]  /*7240*/  UMOV UR12, UR66 ;  /* 0x00000042000c7c82 */ /* 0x000fe20008000000 */
[----:B------:R-:W-:Y:S01]  /*7250*/  UMOV UR13, URZ ;  /* 0x000000ff000d7c82 */ /* 0x000fe20008000000 */
[----:B------:R1:W-:Y:S01]  /*7260*/  UTCQMMA tmem[UR10], gdesc[UR14], tmem[UR62], tmem[UR30], idesc[UR31], UPT ;  /* 0x00ff1e0e0a0079ea */ /* 0x0003e2000b80033e */
[----:B------:R-:W-:Y:S01]  /*7270*/  UMOV UR8, UR8 ;  /* 0x0000000800087c82 */ /* 0x000fe20008000000 */
[----:B------:R1:W-:Y:S01]  /*7280*/  UTCQMMA tmem[UR19], gdesc[UR44], tmem[UR62], tmem[UR34], idesc[UR35], UPT ;  /* 0x00ff222c130079ea */ /* 0x0003e2000b80033e */
[----:B------:R-:W-:Y:S01]  /*7290*/  UMOV UR12, UR12 ;  /* 0x0000000c000c7c82 */ /* 0x000fe20008000000 */
[----:B------:R1:W-:Y:S01]  /*72a0*/  UTCQMMA tmem[UR21], gdesc[UR40], tmem[UR62], tmem[UR36], idesc[UR37], UPT ;  /* 0x00ff2428150079ea */ /* 0x0003e2000b80033e */
[----:B------:R-:W-:Y:S01]  /*72b0*/  UMOV UR4, UR4 ;  /* 0x0000000400047c82 */ /* 0x000fe20008000000 */
[----:B------:R1:W-:Y:S01]  /*72c0*/  UTCBAR [UR8], URZ ;  /* 0x000000ff080073e9 */ /* 0x0003e200080000ff */
[----:B------:R-:W-:Y:S01]  /*72d0*/  UMOV UR6, UR6 ;  /* 0x0000000600067c82 */ /* 0x000fe20008000000 */
[----:B------:R1:W-:Y:S01]  /*72e0*/  UTCBAR [UR12], URZ ;  /* 0x000000ff0c0073e9 */ /* 0x0003e200080000ff */
[----:B------:R1:W-:Y:S01]  /*72f0*/  UTCBAR [UR4], URZ ;  /* 0x000000ff040073e9 */ /* 0x0003e200080000ff */
[----:B------:R1:W-:Y:S01]  /*7300*/  UTCBAR [UR6], URZ ;  /* 0x000000ff060073e9 */ /* 0x0003e200080000ff */
[----:B------:R-:W-:Y:S05]  /*7310*/  @!P0 BRA `(.L_x_47) ;  /* 0xffffffe8009c8947 */ /* 0x000fea000383ffff */
.L_x_28:
[----:B------:R-:W-:Y:S06]  /*7320*/  BAR.SYNC.DEFER_BLOCKING 0x1 ;  /* 0x0040000000007b1d */ /* 0x000fec0000010000 */
.L_x_48:
[----:B------:R-:W-:-:S08]  /*7330*/  NOP ;  /* 0x0000000000007918 */ /* 0x000fd00000000000 */
[----:B------:R-:W2:Y:S02]  /*7340*/  USETMAXREG.TRY_ALLOC.CTAPOOL UP0, 0x50 ;  /* 0x00000050000079c8 */ /* 0x000ea40008000600 */
[----:B--2---:R-:W-:-:S13]  /*7350*/  PLOP3.LUT P0, PT, PT, PT, UP0, 0x80, 0x8 ;  /* 0x000000000008781c */ /* 0x004fda0003f0f008 */
[----:B------:R-:W-:Y:S05]  /*7360*/  @!P0 BRA `(.L_x_48) ;  /* 0xfffffffc00f08947 */ /* 0x000fea000383ffff */
[----:B------:R-:W-:Y:S05]  /*7370*/  BRA `(.L_x_1) ;  /* 0xffffff8c00747947 */ /* 0x000fea000383ffff */
.L_x_210:
        /* <DEDUP_REMOVED lines=11> */
[----:B------:R-:W-:Y:S01]  /*7430*/  HFMA2 R7, -RZ, RZ, 0, 0 ;  /* 0x00000000ff077431 */ /* 0x000fe200000001ff */
[----:B------:R-:W-:Y:S01]  /*7440*/  USHF.L.U32 UR13, UR4, 0x3, URZ ;  /* 0x00000003040d7899 */ /* 0x000fe200080006ff */
[----:B------:R-:W-:Y:S01]  /*7450*/  UMOV UR12, UR50 ;  /* 0x00000032000c7c82 */ /* 0x000fe20008000000 */
[----:B------:R-:W-:Y:S01]  /*7460*/  UMOV UR5, URZ ;  /* 0x000000ff00057c82 */ /* 0x000fe20008000000 */
[----:B------:R-:W-:-:S09]  /*7470*/  UMOV UR4, URZ ;  /* 0x000000ff00047c82 */ /* 0x000fd20008000000 */
.L_x_58:
[----:B------:R-:W-:Y:S01]  /*7480*/  IABS R3, UR13 ;  /* 0x0000000d00037c13 */ /* 0x000fe20008000000 */
[----:B------:R-:W-:Y:S01]  /*7490*/  UMOV UR6, URZ ;  /* 0x000000ff00067c82 */ /* 0x000fe20008000000 */
[----:B------:R-:W-:Y:S02]  /*74a0*/  IABS R5, UR13 ;  /* 0x0000000d00057c13 */ /* 0x000fe40008000000 */
[----:B------:R-:W-:Y:S02]  /*74b0*/  R2UR UR10, R3 ;  /* 0x00000000030a72ca */ /* 0x000fe400000e0000 */
[----:B------:R-:W-:Y:S02]  /*74c0*/  IADD3 R6, PT, PT, RZ, -R5, RZ ;  /* 0x80000005ff067210 */ /* 0x000fe40007ffe0ff */
[----:B------:R-:W-:Y:S02]  /*74d0*/  IABS R5, UR12 ;  /* 0x0000000c00057c13 */ /* 0x000fe40008000000 */
[----:B------:R-:W-:-:S02]  /*74e0*/  R2UR UR9, R6 ;  /* 0x00000000060972ca */ /* 0x000fc400000e0000 */
[----:B------:R-:W-:Y:S02]  /*74f0*/  R2UR UR11, R5 ;  /* 0x00000000050b72ca */ /* 0x000fe400000e0000 */
[----:B------:R-:W-:-:S03]  /*7500*/  LOP3.LUT P0, RZ, R2, 0x1f, RZ, 0xc0, !PT ;  /* 0x0000001f02ff7812 */ /* 0x000fc6000780c0ff */
[----:B------:R-:W1:Y:S08]  /*7510*/  I2F.RP R3, UR10 ;  /* 0x0000000a00037d06 */ /* 0x000e700008209400 */
[----:B-1----:R-:W1:Y:S02]  /*7520*/  MUFU.RCP R3, R3 ;  /* 0x0000000300037308 */ /* 0x002e640000001000 */
[----:B-1----:R-:W-:-:S06]  /*7530*/  IADD3 R4, PT, PT, R3, 0xffffffe, RZ ;  /* 0x0ffffffe03047810 */ /* 0x002fcc0007ffe0ff */
[----:B------:R-:W1:Y:S02]  /*7540*/  F2I.FTZ.U32.TRUNC.NTZ R4, R4 ;  /* 0x0000000400047305 */ /* 0x000e64000021f000 */
[----:B-1----:R-:W-:-:S13]  /*7550*/  R2UR UR7, R4 ;  /* 0x00000000040772ca */ /* 0x002fda00000e0000 */
        /* <DEDUP_REMOVED lines=9> */
[----:B------:R-:W-:-:S04]  /*75f0*/  ULOP3.LUT UR6, UR12, UR13, URZ, 0x3c, !UPT ;  /* 0x0000000d0c067292 */ /* 0x000fc8000f8e3cff */
[----:B------:R-:W-:-:S05]  /*7600*/  UISETP.GE.AND UP3, UPT, UR6, URZ, UPT ;  /* 0x000000ff0600728c */ /* 0x000fca000bf66270 */
[----:B------:R-:W-:Y:S02]  /*7610*/  @UP0 UIADD3 UR7, UPT, UPT, UR7, 0x1, URZ ;  /* 0x0000000107070890 */ /* 0x000fe4000fffe0ff */
[----:B------:R-:W-:-:S05]  /*7620*/  UISETP.NE.AND UP0, UPT, UR13, URZ, UPT ;  /* 0x000000ff0d00728c */ /* 0x000fca000bf05270 */
[----:B------:R-:W-:Y:S02]  /*7630*/  UMOV UR17, UR7 ;  /* 0x0000000700117c82 */ /* 0x000fe40008000000 */
[----:B------:R-:W-:-:S04]  /*7640*/  @!UP3 UIADD3 UR17, UPT, UPT, -UR17, URZ, URZ ;  /* 0x000000ff1111b290 */ /* 0x000fc8000fffe1ff */
[----:B------:R-:W-:-:S04]  /*7650*/  @!UP0 ULOP3.LUT UR17, URZ, UR13, URZ, 0x33, !UPT ;  /* 0x0000000dff118292 */ /* 0x000fc8000f8e33ff */
[----:B------:R-:W-:Y:S02]  /*7660*/  UIMAD UR6, UR17, -0x8, UR46 ;  /* 0xfffffff8110678a4 */ /* 0x000fe4000f8e022e */
[----:B------:R-:W-:Y:S02]  /*7670*/  UIADD3 UR10, UPT, UPT, -UR17, URZ, URZ ;  /* 0x000000ff110a7290 */ /* 0x000fe4000fffe1ff */
[----:B------:R-:W-:Y:S02]  /*7680*/  UISETP.LT.AND UP0, UPT, UR6, 0x8, UPT ;  /* 0x000000080600788c */ /* 0x000fe4000bf01270 */
[----:B------:R-:W-:Y:S02]  /*7690*/  UIMAD UR10, UR13, UR10, UR12 ;  /* 0x0000000a0d0a72a4 */ /* 0x000fe4000f8e020c */
[----:B------:R-:W-:-:S03]  /*76a0*/  USEL UR18, UR6, 0x8, UP0 ;  /* 0x0000000806127887 */ /* 0x000fc60008000000 */
[----:B------:R-:W-:Y:S01]  /*76b0*/  UMOV UR6, URZ ;  /* 0x000000ff00067c82 */ /* 0x000fe20008000000 */
[----:B------:R-:W-:Y:S02]  /*76c0*/  IABS R5, UR10 ;  /* 0x0000000a00057c13 */ /* 0x000fe40008000000 */
[----:B------:R-:W-:Y:S02]  /*76d0*/  IABS R3, UR18 ;  /* 0x0000001200037c13 */ /* 0x000fe40008000000 */
[----:B------:R-:W-:Y:S02]  /*76e0*/  R2UR UR16, R5 ;  /* 0x00000000051072ca */ /* 0x000fe400000e0000 */
[----:B------:R-:W-:Y:S02]  /*76f0*/  R2UR UR19, R3 ;  /* 0x00000000031372ca */ /* 0x000fe400000e0000 */
[----:B------:R-:W-:-:S11]  /*7700*/  IABS R5, UR18 ;  /* 0x0000001200057c13 */ /* 0x000fd60008000000 */
[----:B------:R-:W1:Y:S08]  /*7710*/  I2F.RP R3, UR19 ;  /* 0x0000001300037d06 */ /* 0x000e700008209400 */
[----:B-1----:R-:W1:Y:S02]  /*7720*/  MUFU.RCP R3, R3 ;  /* 0x0000000300037308 */ /* 0x002e640000001000 */
[----:B-1----:R-:W-:-:S02]  /*7730*/  IADD3 R4, PT, PT, R3, 0xffffffe, RZ ;  /* 0x0ffffffe03047810 */ /* 0x002fc40007ffe0ff */
[----:B------:R-:W-:-:S04]  /*7740*/  SHF.L.U32 R3, R7, 0x1f, RZ ;  /* 0x0000001f07037819 */ /* 0x000fc800000006ff */
[----:B------:R-:W1:Y:S01]  /*7750*/  F2I.FTZ.U32.TRUNC.NTZ R4, R4 ;  /* 0x0000000400047305 */ /* 0x000e62000021f000 */
[----:B------:R-:W2:Y:S01]  /*7760*/  SYNCS.PHASECHK.TRANS64.TRYWAIT P1, [UR47+0x18220], R3 ;  /* 0x01822003ff0075a7 */ /* 0x000ea2000802112f */
[----:B-1----:R-:W-:Y:S02]  /*7770*/  R2UR UR7, R4 ;  /* 0x00000000040772ca */ /* 0x002fe400000e0000 */
[----:B------:R-:W-:-:S04]  /*7780*/  IADD3 R4, PT, PT, RZ, -R5, RZ ;  /* 0x80000005ff047210 */ /* 0x000fc80007ffe0ff */
[----:B------:R-:W-:-:S07]  /*7790*/  R2UR UR15, R4 ;  /* 0x00000000040f72ca */ /* 0x000fce00000e0000 */
[----:B------:R-:W-:-:S04]  /*77a0*/  UIADD3 UR8, UPT, UPT, URZ, -UR7, URZ ;  /* 0x80000007ff087290 */ /* 0x000fc8000fffe0ff */
[----:B------:R-:W-:-:S04]  /*77b0*/  UIMAD UR8, UR8, UR19, URZ ;  /* 0x00000013080872a4 */ /* 0x000fc8000f8e02ff */
[----:B------:R-:W-:-:S07]  /*77c0*/  UIMAD.WIDE.U32 UR6, UR7, UR8, UR6 ;  /* 0x00000008070672a5 */ /* 0x000fce000f8e0006 */
[----:B------:R-:W-:Y:S02]  /*77d0*/  UMOV UR8, UR7 ;  /* 0x0000000700087c82 */ /* 0x000fe40008000000 */
[----:B------:R-:W-:Y:S02]  /*77e0*/  UIMAD.WIDE.U32 UR6, UR8, UR11, URZ ;  /* 0x0000000b080672a5 */ /* 0x000fe4000f8e00ff */
[----:B------:R-:W-:Y:S02]  /*77f0*/  UIMAD.WIDE.U32 UR8, UR8, UR16, URZ ;  /* 0x00000010080872a5 */ /* 0x000fe4000f8e00ff */
[----:B------:R-:W-:-:S04]  /*7800*/  UIMAD UR7, UR7, UR15, UR11 ;  /* 0x0000000f070772a4 */ /* 0x000fc8000f8e020b */
[----:B------:R-:W-:Y:S01]  /*7810*/  UISETP.GT.U32.AND UP0, UPT, UR19, UR7, UPT ;  /* 0x000000071300728c */ /* 0x000fe2000bf04070 */
[----:B------:R-:W-:Y:S02]  /*7820*/  UMOV UR11, UR9 ;  /* 0x00000009000b7c82 */ /* 0x000fe40008000000 */
[----:B------:R-:W-:-:S04]  /*7830*/  UIMAD UR8, UR11, UR15, UR16 ;  /* 0x0000000f0b0872a4 */ /* 0x000fc8000f8e0210 */
[----:B------:R-:W-:Y:S01]  /*7840*/  UISETP.GT.U32.AND UP3, UPT, UR19, UR8, UPT ;  /* 0x000000081300728c */ /* 0x000fe2000bf64070 */
[----:B--2---:R-:W-:Y:S10]  /*7850*/  @!P1 BRA `(.L_x_50) ;  /* 0x0000005400249947 */ /* 0x004ff40003800000 */
.L_x_187:
[----:B------:R-:W-:Y:S01]  /*7860*/  @!UP0 UIADD3 UR7, UPT, UPT, UR7, -UR19, URZ ;  /* 0x8000001307078290 */ /* 0x000fe2000fffe0ff */
[----:B------:R-:W-:Y:S01]  /*7870*/  @!P0 MOV R3, 0x2000 ;  /* 0x0000200000038802 */ /* 0x000fe20000000f00 */
[----:B------:R-:W-:Y:S02]  /*7880*/  UISETP.GE.AND UP0, UPT, UR12, URZ, UPT ;  /* 0x000000ff0c00728c */ /* 0x000fe4000bf06270 */
[----:B------:R-:W-:Y:S01]  /*7890*/  UISETP.GT.U32.AND UP6, UPT, UR19, UR7, UPT ;  /* 0x000000071300728c */ /* 0x000fe2000bfc4070 */
[----:B------:R1:W-:Y:S01]  /*78a0*/  @!P0 SYNCS.ARRIVE.TRANS64 RZ, [UR47+0x18210], R3 ;  /* 0x01821003ffff89a7 */ /* 0x0003e2000800002f */
[----:B------:R-:W-:Y:S02]  /*78b0*/  @!UP3 UIADD3 UR8, UPT, UPT, UR8, -UR19, URZ ;  /* 0x800000130808b290 */ /* 0x000fe4000fffe0ff */
[----:B------:R-:W-:Y:S02]  /*78c0*/  ULOP3.LUT UR10, UR10, UR18, URZ, 0x3c, !UPT ;  /* 0x000000120a0a7292 */ /* 0x000fe4000f8e3cff */
[----:B------:R-:W-:Y:S01]  /*78d0*/  UISETP.GE.U32.AND UP5, UPT, UR8, UR19, UPT ;  /* 0x000000130800728c */ /* 0x000fe2000bfa6070 */
[----:B------:R-:W2:Y:S04]  /*78e0*/  LDCU UR25, c[0x0][0x398] ;  /* 0x00007300ff1977ac */ /* 0x000ea80008000800 */
[----:B------:R-:W-:-:S02]  /*78f0*/  @!UP6 UIADD3 UR7, UPT, UPT, UR7, -UR19, URZ ;  /* 0x800000130707e290 */ /* 0x000fc4000fffe0ff */
[----:B------:R-:W-:Y:S02]  /*7900*/  UISETP.GE.AND UP6, UPT, UR10, URZ, UPT ;  /* 0x000000ff0a00728c */ /* 0x000fe4000bfc6270 */
[----:B------:R-:W-:Y:S02]  /*7910*/  @!UP3 UIADD3 UR11, UPT, UPT, UR11, 0x1, URZ ;  /* 0x000000010b0bb890 */ /* 0x000fe4000fffe0ff */
[----:B------:R-:W-:Y:S02]  /*7920*/  ULOP3.LUT UR9, URZ, UR18, URZ, 0x33, !UPT ;  /* 0x00000012ff097292 */ /* 0x000fe4000f8e33ff */
[----:B------:R-:W-:Y:S02]  /*7930*/  UISETP.NE.AND UP3, UPT, UR18, URZ, UPT ;  /* 0x000000ff1200728c */ /* 0x000fe4000bf65270 */
[----:B------:R-:W-:Y:S02]  /*7940*/  @!UP0 UIADD3 UR7, UPT, UPT, -UR7, URZ, URZ ;  /* 0x000000ff07078290 */ /* 0x000fe4000fffe1ff */
[----:B------:R-:W-:-:S02]  /*7950*/  @UP5 UIADD3 UR11, UPT, UPT, UR11, 0x1, URZ ;  /* 0x000000010b0b5890 */ /* 0x000fc4000fffe0ff */
[----:B------:R-:W-:Y:S02]  /*7960*/  USEL UR7, UR9, UR7, !UP3 ;  /* 0x0000000709077287 */ /* 0x000fe4000d800000 */
[----:B------:R-:W-:Y:S02]  /*7970*/  @!UP6 UIADD3 UR11, UPT, UPT, -UR11, URZ, URZ ;  /* 0x000000ff0b0be290 */ /* 0x000fe4000fffe1ff */
[----:B------:R-:W-:Y:S02]  /*7980*/  ULEA UR23, UR17, UR7, 0x3 ;  /* 0x0000000711177291 */ /* 0x000fe4000f8e18ff */
[----:B------:R-:W-:Y:S02]  /*7990*/  UIADD3 UR6, UP4, UPT, UR52, 0x40, URZ ;  /* 0x0000004034067890 */ /* 0x000fe4000ff9e0ff */
[----:B------:R-:W-:Y:S02]  /*79a0*/  USEL UR11, UR9, UR11, !UP3 ;  /* 0x0000000b090b7287 */ /* 0x000fe4000d800000 */
[----:B--2---:R-:W-:-:S02]  /*79b0*/  UIMAD UR23, UR23, UR25, URZ ;  /* 0x00000019171772a4 */ /* 0x004fc4000f8e02ff */
[----:B------:R-:W-:Y:S02]  /*79c0*/  UIADD3 UR24, UPT, UPT, UR47, 0x18190, URZ ;  /* 0x000181902f187890 */ /* 0x000fe4000fffe0ff */
[----:B------:R-:W-:Y:S02]  /*79d0*/  USHF.L.U32 UR18, UR4, 0x1f, URZ ;  /* 0x0000001f04127899 */ /* 0x000fe400080006ff */
[----:B------:R-:W-:Y:S02]  /*79e0*/  UIADD3 UR8, UPT, UPT, UR47, 0x10000, URZ ;  /* 0x000100002f087890 */ /* 0x000fe4000fffe0ff */
[----:B------:R-:W-:Y:S02]  /*79f0*/  UIADD3.X UR7, UPT, UPT, URZ, UR53, URZ, UP4, !UPT ;  /* 0x00000035ff077290 */ /* 0x000fe4000a7fe4ff */
[----:B------:R-:W-:Y:S01]  /*7a00*/  UIADD3 UR9, UPT, UPT, UR47, 0x18210, URZ ;  /* 0x000182102f097890 */ /* 0x000fe2000fffe0ff */
[----:B------:R-:W-:Y:S01]  /*7a10*/  MOV R4, UR18 ;  /* 0x0000001200047c02 */ /* 0x000fe20008000f00 */
[----:B------:R-:W-:-:S02]  /*7a20*/  ULEA UR11, UR11, UR23, 0x8 ;  /* 0x000000170b0b7291 */ /* 0x000fc4000f8e40ff */
[----:B------:R-:W-:Y:S01]  /*7a30*/  ULEA UR21, UR5, UR24, 0x3 ;  /* 0x0000001805157291 */ /* 0x000fe2000f8e18ff */
[----:B------:R-:W-:Y:S01]  /*7a40*/  UMOV UR10, URZ ;  /* 0x000000ff000a7c82 */ /* 0x000fe20008000000 */
[----:B------:R-:W-:-:S05]  /*7a50*/  NOP ;  /* 0x0000000000007918 */ /* 0x000fca0000000000 */
[----:B------:R1:W-:Y:S02]  /*7a60*/  UTMALDG.2D [UR8], [UR6] ;  /* 0x00000008060075b4 */ /* 0x0003e40008008000 */
[----:B------:R-:W2:Y:S01]  /*7a70*/  SYNCS.PHASECHK.TRANS64.TRYWAIT P1, [UR21+0x40], R4 ;  /* 0x00004004ff0075a7 */ /* 0x000ea20008021115 */
[----:B------:R-:W-:-:S04]  /*7a80*/  UIADD3 UR15, UP0, UPT, UR52, 0x100, URZ ;  /* 0x00000100340f7890 */ /* 0x000fc8000ff1e0ff */
[----:B------:R-:W-:Y:S01]  /*7a90*/  UIADD3.X UR16, UPT, UPT, URZ, UR53, URZ, UP0, !UPT ;  /* 0x00000035ff107290 */ /* 0x000fe200087fe4ff */
[----:B-12---:R-:W-:Y:S11]  /*7aa0*/  @!P1 BRA `(.L_x_51) ;  /* 0x00000050009c9947 */ /* 0x006ff60003800000 */
.L_x_188:
[----:B------:R-:W-:Y:S01]  /*7ab0*/  ULEA UR20, UR5, UR47, 0xd ;  /* 0x0000002f05147291 */ /* 0x000fe2000f8e68ff */
[----:B------:R1:W-:Y:S01]  /*7ac0*/  @!P0 SYNCS.ARRIVE.TRANS64 RZ, [UR21], R3 ;  /* 0x00000003ffff89a7 */ /* 0x0003e20008000015 */
[----:B------:R-:W-:Y:S01]  /*7ad0*/  UMOV UR22, URZ ;  /* 0x000000ff00167c82 */ /* 0x000fe20008000000 */
[----:B------:R-:W-:Y:S01]  /*7ae0*/  UMOV UR6, UR15 ;  /* 0x0000000f00067c82 */ /* 0x000fe20008000000 */
[----:B------:R-:W-:Y:S01]  /*7af0*/  UMOV UR7, UR16 ;  /* 0x0000001000077c82 */ /* 0x000fe20008000000 */
[----:B------:R-:W-:Y:S01]  /*7b00*/  NOP ;  /* 0x0000000000007918 */ /* 0x000fe20000000000 */
[----:B-1----:R-:W-:-:S03]  /*7b10*/  SHF.L.U32 R3, R7, 0x1f, RZ ;  /* 0x0000001f07037819 */ /* 0x002fc600000006ff */
[----:B------:R1:W-:Y:S01]  /*7b20*/  UTMALDG.2D [UR20], [UR6] ;  /* 0x00000014060075b4 */ /* 0x0003e20008008000 */
[----:B------:R-:W2:Y:S02]  /*7b30*/  SYNCS.PHASECHK.TRANS64.TRYWAIT P1, [UR47+0x18228], R3 ;  /* 0x01822803ff0075a7 */ /* 0x000ea4000802112f */
[----:B-12---:R-:W-:Y:S05]  /*7b40*/  @!P1 BRA `(.L_x_52) ;  /* 0x0000005000849947 */ /* 0x006fea0003800000 */
.L_x_189:
[----:B------:R-:W-:Y:S01]  /*7b50*/  UIADD3 UR5, UPT, UPT, UR5, 0x1, URZ ;  /* 0x0000000105057890 */ /* 0x000fe2000fffe0ff */
[----:B------:R-:W-:Y:S01]  /*7b60*/  @!P0 MOV R3, 0x2000 ;  /* 0x0000200000038802 */ /* 0x000fe20000000f00 */
[----:B------:R-:W-:Y:S02]  /*7b70*/  UIADD3 UR6, UP3, UPT, UR52, 0x40, URZ ;  /* 0x0000004034067890 */ /* 0x000fe4000ff7e0ff */
[----:B------:R-:W-:Y:S01]  /*7b80*/  UISETP.NE.AND UP0, UPT, UR5, 0x8, UPT ;  /* 0x000000080500788c */ /* 0x000fe2000bf05270 */
[----:B------:R1:W-:Y:S01]  /*7b90*/  @!P0 SYNCS.ARRIVE.TRANS64 RZ, [UR47+0x18218], R3 ;  /* 0x01821803ffff89a7 */ /* 0x0003e2000800002f */
[----:B------:R-:W-:Y:S02]  /*7ba0*/  UIADD3 UR8, UPT, UPT, UR47, 0x12000, URZ ;  /* 0x000120002f087890 */ /* 0x000fe4000fffe0ff */
[----:B------:R-:W-:Y:S02]  /*7bb0*/  USEL UR7, URZ, 0x1, UP0 ;  /* 0x00000001ff077887 */ /* 0x000fe40008000000 */
[----:B------:R-:W-:-:S02]  /*7bc0*/  USEL UR15, UR5, URZ, UP0 ;  /* 0x000000ff050f7287 */ /* 0x000fc40008000000 */
[----:B------:R-:W-:Y:S02]  /*7bd0*/  ULOP3.LUT UR20, UR4, UR7, URZ, 0x3c, !UPT ;  /* 0x0000000704147292 */ /* 0x000fe4000f8e3cff */
[----:B------:R-:W-:Y:S02]  /*7be0*/  UIADD3 UR9, UPT, UPT, UR47, 0x18218, URZ ;  /* 0x000182182f097890 */ /* 0x000fe4000fffe0ff */
[----:B------:R-:W-:Y:S02]  /*7bf0*/  UIADD3.X UR7, UPT, UPT, URZ, UR53, URZ, UP3, !UPT ;  /* 0x00000035ff077290 */ /* 0x000fe40009ffe4ff */
[----:B------:R-:W-:Y:S02]  /*7c00*/  USHF.L.U32 UR16, UR20, 0x1f, URZ ;  /* 0x0000001f14107899 */ /* 0x000fe400080006ff */
[----:B------:R-:W-:Y:S02]  /*7c10*/  UIADD3 UR11, UPT, UPT, UR11, 0x80, URZ ;  /* 0x000000800b0b7890 */ /* 0x000fe4000fffe0ff */
[----:B------:R-:W-:-:S02]  /*7c20*/  ULEA UR17, UR15, UR24, 0x3 ;  /* 0x000000180f117291 */ /* 0x000fc4000f8e18ff */
[----:B------:R-:W-:Y:S01]  /*7c30*/  MOV R4, UR16 ;  /* 0x0000001000047c02 */ /* 0x000fe20008000f00 */
[----:B------:R-:W-:Y:S01]  /*7c40*/  UMOV UR10, URZ ;  /* 0x000000ff000a7c82 */ /* 0x000fe20008000000 */
[----:B------:R-:W-:-:S03]  /*7c50*/  NOP ;  /* 0x0000000000007918 */ /* 0x000fc60000000000 */
[----:B------:R1:W-:Y:S02]  /*7c60*/  UTMALDG.2D [UR8], [UR6] ;  /* 0x00000008060075b4 */ /* 0x0003e40008008000 */
[----:B------:R-:W2:Y:S01]  /*7c70*/  SYNCS.PHASECHK.TRANS64.TRYWAIT P1, [UR17+0x40], R4 ;  /* 0x00004004ff0075a7 */ /* 0x000ea20008021111 */
[----:B------:R-:W-:-:S04]  /*7c80*/  UIADD3 UR4, UP0, UPT, UR52, 0x1c0, URZ ;  /* 0x000001c034047890 */ /* 0x000fc8000ff1e0ff */
[----:B------:R-:W-:Y:S01]  /*7c90*/  UIADD3.X UR5, UPT, UPT, URZ, UR53, URZ, UP0, !UPT ;  /* 0x00000035ff057290 */ /* 0x000fe200087fe4ff */
[----:B-12---:R-:W-:Y:S11]  /*7ca0*/  @!P1 BRA `(.L_x_53) ;  /* 0x0000005000389947 */ /* 0x006ff60003800000 */
.L_x_190:
[----:B------:R-:W-:Y:S01]  /*7cb0*/  UISETP.GE.AND UP3, UPT, UR25, 0x81, UPT ;  /* 0x000000811900788c */ /* 0x000fe2000bf66270 */
[----:B------:R1:W-:Y:S01]  /*7cc0*/  @!P0 SYNCS.ARRIVE.TRANS64 RZ, [UR17], R3 ;  /* 0x00000003ffff89a7 */ /* 0x0003e20008000011 */
[----:B------:R-:W-:Y:S01]  /*7cd0*/  UMOV UR7, UR5 ;  /* 0x0000000500077c82 */ /* 0x000fe20008000000 */
[----:B------:R-:W-:Y:S02]  /*7ce0*/  UIADD3 UR5, UPT, UPT, UR15, 0x1, URZ ;  /* 0x000000010f057890 */ /* 0x000fe4000fffe0ff */
[----:B------:R-:W-:Y:S01]  /*7cf0*/  ULEA UR16, UR15, UR47, 0xd ;  /* 0x0000002f0f107291 */ /* 0x000fe2000f8e68ff */
[----:B------:R-:W-:Y:S01]  /*7d00*/  PLOP3.LUT P1, PT, PT, PT, UP3, 0x80, 0x8 ;  /* 0x000000000008781c */ /* 0x000fe20003f2f038 */
[----:B------:R-:W-:Y:S01]  /*7d10*/  UISETP.NE.AND UP0, UPT, UR5, 0x8, UPT ;  /* 0x000000080500788c */ /* 0x000fe2000bf05270 */
[----:B------:R-:W-:Y:S01]  /*7d20*/  UMOV UR6, UR4 ;  /* 0x0000000400067c82 */ /* 0x000fe20008000000 */
[----:B------:R-:W-:Y:S02]  /*7d30*/  UMOV UR18, URZ ;  /* 0x000000ff00127c82 */ /* 0x000fe40008000000 */
[----:B------:R-:W-:Y:S01]  /*7d40*/  USEL UR4, URZ, 0x1, UP0 ;  /* 0x00000001ff047887 */ /* 0x000fe20008000000 */
[----:B------:R-:W-:Y:S01]  /*7d50*/  UMOV UR19, UR23 ;  /* 0x0000001700137c82 */ /* 0x000fe20008000000 */
[----:B------:R-:W-:Y:S01]  /*7d60*/  NOP ;  /* 0x0000000000007918 */ /* 0x000fe20000000000 */
[----:B------:R1:W-:Y:S01]  /*7d70*/  UTMALDG.2D [UR16], [UR6] ;  /* 0x00000010060075b4 */ /* 0x0003e20008008000 */
[----:B------:R-:W-:-:S02]  /*7d80*/  USEL UR5, UR5, URZ, UP0 ;  /* 0x000000ff05057287 */ /* 0x000fc40008000000 */
[----:B------:R-:W-:Y:S02]  /*7d90*/  ULOP3.LUT UR4, UR20, UR4, URZ, 0x3c, !UPT ;  /* 0x0000000414047292 */ /* 0x000fe4000f8e3cff */
[----:B-1----:R-:W-:Y:S10]  /*7da0*/  @!P1 BRA `(.L_x_54) ;  /* 0x0000000000b49947 */ /* 0x002ff40003800000 */
[----:B------:R-:W-:-:S05]  /*7db0*/  UMOV UR15, 0x80 ;  /* 0x00000080000f7882 */ /* 0x000fca0000000000 */
.L_x_57:
[----:B------:R-:W-:Y:S02]  /*7dc0*/  USHF.L.U32 UR6, UR4, 0x1f, URZ ;  /* 0x0000001f04067899 */ /* 0x000fe400080006ff */
[----:B------:R-:W-:Y:S02]  /*7dd0*/  ULEA UR9, UR5, UR24, 0x3 ;  /* 0x0000001805097291 */ /* 0x000fe4000f8e18ff */
[----:B------:R-:W-:Y:S02]  /*7de0*/  UIADD3 UR8, UPT, UPT, UR5, 0x1, URZ ;  /* 0x0000000105087890 */ /* 0x000fe4000fffe0ff */
[----:B------:R-:W-:Y:S02]  /*7df0*/  MOV R3, UR6 ;  /* 0x0000000600037c02 */ /* 0x000fe40008000f00 */
[----:B------:R-:W-:-:S03]  /*7e00*/  UISETP.NE.AND UP0, UPT, UR8, 0x8, UPT ;  /* 0x000000080800788c */ /* 0x000fc6000bf05270 */
[----:B------:R-:W1:Y:S02]  /*7e10*/  SYNCS.PHASECHK.TRANS64.TRYWAIT P1, [UR9+0x40], R3 ;  /* 0x00004003ff0075a7 */ /* 0x000e640008021109 */
[----:B-1----:R-:W-:Y:S06]  /*7e20*/  @!P1 BRA `(.L_x_55) ;  /* 0x0000004c00e89947 */ /* 0x002fec0003800000 */
.L_x_191:
[----:B------:R-:W-:Y:S01]  /*7e30*/  USEL UR7, URZ, 0x1, UP0 ;  /* 0x00000001ff077887 */ /* 0x000fe20008000000 */
[----:B------:R-:W-:Y:S01]  /*7e40*/  @!P0 MOV R3, 0x2000 ;  /* 0x0000200000038802 */ /* 0x000fe20000000f00 */
[----:B------:R-:W-:Y:S01]  /*7e50*/  UIADD3 UR6, UP3, UPT, UR52, 0x100, URZ ;  /* 0x0000010034067890 */ /* 0x000fe2000ff7e0ff */
[----:B------:R-:W-:Y:S01]  /*7e60*/  NOP ;  /* 0x0000000000007918 */ /* 0x000fe20000000000 */
[----:B------:R-:W-:Y:S01]  /*7e70*/  ULOP3.LUT UR20, UR4, UR7, URZ, 0x3c, !UPT ;  /* 0x0000000704147292 */ /* 0x000fe2000f8e3cff */
[----:B------:R1:W-:Y:S01]  /*7e80*/  @!P0 SYNCS.ARRIVE.TRANS64 RZ, [UR9], R3 ;  /* 0x00000003ffff89a7 */ /* 0x0003e20008000009 */
[----:B------:R-:W-:Y:S02]  /*7e90*/  USEL UR4, UR8, URZ, UP0 ;  /* 0x000000ff08047287 */ /* 0x000fe40008000000 */
[----:B------:R-:W-:Y:S02]  /*7ea0*/  UIADD3 UR11, UPT, UPT, UR23, UR15, URZ ;  /* 0x0000000f170b7290 */ /* 0x000fe4000fffe0ff */
[----:B------:R-:W-:-:S02]  /*7eb0*/  UIADD3.X UR7, UPT, UPT, URZ, UR53, URZ, UP3, !UPT ;  /* 0x00000035ff077290 */ /* 0x000fc40009ffe4ff */
[----:B------:R-:W-:Y:S02]  /*7ec0*/  USHF.L.U32 UR18, UR20, 0x1f, URZ ;  /* 0x0000001f14127899 */ /* 0x000fe400080006ff */
[----:B------:R-:W-:Y:S02]  /*7ed0*/  ULEA UR8, UR5, UR47, 0xd ;  /* 0x0000002f05087291 */ /* 0x000fe4000f8e68ff */
[----:B------:R-:W-:Y:S02]  /*7ee0*/  ULEA UR17, UR4, UR24, 0x3 ;  /* 0x0000001804117291 */ /* 0x000fe4000f8e18ff */
[----:B------:R-:W-:Y:S01]  /*7ef0*/  MOV R4, UR18 ;  /* 0x0000001200047c02 */ /* 0x000fe20008000f00 */
[----:B------:R-:W-:Y:S01]  /*7f00*/  UMOV UR10, URZ ;  /* 0x000000ff000a7c82 */ /* 0x000fe20008000000 */
[----:B------:R-:W-:-:S03]  /*7f10*/  NOP ;  /* 0x0000000000007918 */ /* 0x000fc60000000000 */
[----:B------:R2:W-:Y:S02]  /*7f20*/  UTMALDG.2D [UR8], [UR6] ;  /* 0x00000008060075b4 */ /* 0x0005e40008008000 */
[----:B------:R-:W3:Y:S01]  /*7f30*/  SYNCS.PHASECHK.TRANS64.TRYWAIT P1, [UR17+0x40], R4 ;  /* 0x00004004ff0075a7 */ /* 0x000ee20008021111 */
[----:B------:R-:W-:Y:S02]  /*7f40*/  UIADD3 UR15, UPT, UPT, UR15, 0x80, URZ ;  /* 0x000000800f0f7890 */ /* 0x000fe4000fffe0ff */
[----:B------:R-:W-:Y:S01]  /*7f50*/  ULEA UR16, UR4, UR47, 0xd ;  /* 0x0000002f04107291 */ /* 0x000fe2000f8e68ff */
[----:B-1----:R-:W1:Y:S03]  /*7f60*/  LDC R3, c[0x0][0x398] ;  /* 0x0000e600ff037b82 */ /* 0x002e660000000800 */
[----:B-1----:R-:W-:Y:S01]  /*7f70*/  ISETP.LE.AND P2, PT, R3, UR15, PT ;  /* 0x0000000f03007c0c */ /* 0x002fe2000bf43270 */
[----:B--23--:R-:W-:-:S12]  /*7f80*/  @!P1 BRA `(.L_x_56) ;  /* 0x0000004c00a09947 */ /* 0x00cfd80003800000 */
.L_x_192:
[----:B------:R-:W-:Y:S01]  /*7f90*/  UIADD3 UR6, UP0, UPT, UR52, 0x1c0, URZ ;  /* 0x000001c034067890 */ /* 0x000fe2000ff1e0ff */
[----:B------:R-:W-:Y:S01]  /*7fa0*/  @!P0 MOV R3, 0x2000 ;  /* 0x0000200000038802 */ /* 0x000fe20000000f00 */
[----:B------:R-:W-:Y:S01]  /*7fb0*/  UIADD3 UR5, UPT, UPT, UR4, 0x1, URZ ;  /* 0x0000000104057890 */ /* 0x000fe2000fffe0ff */
[----:B------:R-:W-:Y:S01]  /*7fc0*/  NOP ;  /* 0x0000000000007918 */ /* 0x000fe20000000000 */
[----:B------:R-:W-:Y:S01]  /*7fd0*/  UIADD3.X UR7, UPT, UPT, URZ, UR53, URZ, UP0, !UPT ;  /* 0x00000035ff077290 */ /* 0x000fe200087fe4ff */
[----:B------:R1:W-:Y:S01]  /*7fe0*/  @!P0 SYNCS.ARRIVE.TRANS64 RZ, [UR17], R3 ;  /* 0x00000003ffff89a7 */ /* 0x0003e20008000011 */
[----:B------:R-:W-:Y:S01]  /*7ff0*/  UISETP.NE.AND UP0, UPT, UR5, 0x8, UPT ;  /* 0x000000080500788c */ /* 0x000fe2000bf05270 */
[----:B------:R-:W-:Y:S01]  /*8000*/  UMOV UR19, UR11 ;  /* 0x0000000b00137c82 */ /* 0x000fe20008000000 */
[----:B------:R-:W-:Y:S02]  /*8010*/  UMOV UR18, URZ ;  /* 0x000000ff00127c82 */ /* 0x000fe40008000000 */
[----:B------:R-:W-:Y:S01]  /*8020*/  USEL UR4, URZ, 0x1, UP0 ;  /* 0x00000001ff047887 */ /* 0x000fe20008000000 */
[----:B------:R-:W-:-:S02]  /*8030*/  NOP ;  /* 0x0000000000007918 */ /* 0x000fc40000000000 */
[----:B------:R1:W-:Y:S01]  /*8040*/  UTMALDG.2D [UR16], [UR6] ;  /* 0x00000010060075b4 */ /* 0x0003e20008008000 */
[----:B------:R-:W-:Y:S02]  /*8050*/  USEL UR5, UR5, URZ, UP0 ;  /* 0x000000ff05057287 */ /* 0x000fe40008000000 */
[----:B------:R-:W-:Y:S01]  /*8060*/  ULOP3.LUT UR4, UR20, UR4, URZ, 0x3c, !UPT ;  /* 0x0000000414047292 */ /* 0x000fe2000f8e3cff */
[----:B-1----:R-:W-:Y:S11]  /*8070*/  @!P2 BRA `(.L_x_57) ;  /* 0xfffffffc0050a947 */ /* 0x002ff6000383ffff */
.L_x_54:
[----:B------:R-:W-:Y:S01]  /*8080*/  UIADD3 UR12, UPT, UPT, UR12, 0xa0, URZ ;  /* 0x000000a00c0c7890 */ /* 0x000fe2000fffe0ff */
[----:B------:R-:W-:-:S03]  /*8090*/  LOP3.LUT R7, R7, 0x1, RZ, 0x3c, !PT ;  /* 0x0000000107077812 */ /* 0x000fc600078e3cff */
[----:B------:R-:W-:-:S06]  /*80a0*/  UISETP.GE.AND UP0, UPT, UR12, UR14, UPT ;  /* 0x0000000e0c00728c */ /* 0x000fcc000bf06270 */
[----:B------:R-:W-:-:S13]  /*80b0*/  PLOP3.LUT P0, PT, PT, PT, UP0, 0x80, 0x8 ;  /* 0x000000000008781c */ /* 0x000fda0003f0f008 */
[----:B------:R-:W-:Y:S05]  /*80c0*/  @!P0 BRA `(.L_x_58) ;  /* 0xfffffff000ec8947 */ /* 0x000fea000383ffff */
.L_x_49:
[----:B------:R-:W-:Y:S06]  /*80d0*/  BAR.SYNC.DEFER_BLOCKING 0x1 ;  /* 0x0040000000007b1d */ /* 0x000fec0000010000 */
.L_x_59:
[----:B------:R-:W-:-:S08]  /*80e0*/  NOP ;  /* 0x0000000000007918 */ /* 0x000fd00000000000 */
[----:B------:R-:W1:Y:S02]  /*80f0*/  USETMAXREG.TRY_ALLOC.CTAPOOL UP0, 0x50 ;  /* 0x00000050000079c8 */ /* 0x000e640008000600 */
[----:B-1----:R-:W-:-:S13]  /*8100*/  PLOP3.LUT P0, PT, PT, PT, UP0, 0x80, 0x8 ;  /* 0x000000000008781c */ /* 0x002fda0003f0f008 */
[----:B------:R-:W-:Y:S05]  /*8110*/  @!P0 BRA `(.L_x_59) ;  /* 0xfffffffc00f08947 */ /* 0x000fea000383ffff */
[----:B------:R-:W-:Y:S05]  /*8120*/  BRA `(.L_x_1) ;  /* 0xffffff8000087947 */ /* 0x000fea000383ffff */
.L_x_0:
[----:B------:R-:W-:-:S08]  /*8130*/  NOP ;  /* 0x0000000000007918 */ /* 0x000fd00000000000 */
[----:B------:R-:W1:Y:S02]  /*8140*/  USETMAXREG.TRY_ALLOC.CTAPOOL UP0, 0x100 ;  /* 0x00000100000079c8 */ /* 0x000e640008000600 */
[----:B-1----:R-:W-:-:S13]  /*8150*/  PLOP3.LUT P0, PT, PT, PT, UP0, 0x80, 0x8 ;  /* 0x000000000008781c */ /* 0x002fda0003f0f008 */
[----:B------:R-:W-:Y:S05]  /*8160*/  @!P0 BRA `(.L_x_0) ;  /* 0xfffffffc00f08947 */ /* 0x000fea000383ffff */
[----:B------:R-:W-:-:S13]  /*8170*/  ISETP.GE.U32.AND P0, PT, R2, 0x20, PT ;  /* 0x000000200200780c */ /* 0x000fda0003f06070 */
[----:B------:R-:W-:Y:S05]  /*8180*/  @P0 BRA `(.L_x_60) ;  /* 0x0000000000b00947 */ /* 0x000fea0003800000 */
[----:B------:R-:W1:Y:S01]  /*8190*/  S2UR UR5, SR_CgaCtaId ;  /* 0x00000000000579c3 */ /* 0x000e620000008800 */
[----:B------:R-:W-:Y:S01]  /*81a0*/  NOP ;  /* 0x0000000000007918 */ /* 0x000fe20000000000 */
[----:B------:R-:W-:Y:S02]  /*81b0*/  UMOV UR4, 0x40 ;  /* 0x0000004000047882 */ /* 0x000fe40000000000 */
[----:B-1----:R-:W-:-:S09]  /*81c0*/  ULEA UR4, UR5, UR4, 0x18 ;  /* 0x0000000405047291 */ /* 0x002fd2000f8ec0ff */
[----:B------:R-:W1:Y:S02]  /*81d0*/  LDS.U8 R3, [UR4] ;  /* 0x00000004ff037984 */ /* 0x000e640008000000 */
[----:B-1----:R-:W-:-:S13]  /*81e0*/  ISETP.NE.AND P1, PT, R3, RZ, PT ;  /* 0x000000ff0300720c */ /* 0x002fda0003f25270 */
[----:B------:R-:W-:Y:S05]  /*81f0*/  @P1 BRA `(.L_x_61) ;  /* 0x00000000007c1947 */ /* 0x000fea0003800000 */
[----:B------:R-:W-:-:S13]  /*8200*/  ELECT P1, URZ, PT ;  /* 0x0000000000ff782f */ /* 0x000fda0003820000 */
[----:B------:R-:W-:Y:S05]  /*8210*/  @!P1 BRA `(.L_x_62) ;  /* 0x0000000000849947 */ /* 0x000fea0003800000 */
[----:B------:R-:W-:Y:S01]  /*8220*/  UMOV UR4, 0x10 ;  /* 0x0000001000047882 */ /* 0x000fe20000000000 */
[----:B------:R-:W-:Y:S01]  /*8230*/  HFMA2 R6, -RZ, RZ, 0, 5.9604644775390625e-08 ;  /* 0x00000001ff067431 */ /* 0x000fe200000001ff */
[----:B------:R-:W-:-:S03]  /*8240*/  MOV R4, 0xffff ;  /* 0x0000ffff00047802 */ /* 0x000fc60000000f00 */
[----:B------:R-:W-:Y:S04]  /*8250*/  DEPBAR.LE SB1, 0x36 ;  /* 0x00009d800000791a */ /* 0x000fe80000000000 */
[----:B------:R-:W1:Y:S02]  /*8260*/  UTCATOMSWS.FIND_AND_SET.ALIGN UP0, UR4, UR4 ;  /* 0x00000004000475e3 */ /* 0x000e640008000800 */
[----:B-1----:R-:W-:-:S04]  /*8270*/  PLOP3.LUT P1, PT, PT, PT, UP0, 0x80, 0x8 ;  /* 0x000000000008781c */ /* 0x002fc80003f2f008 */
[----:B------:R-:W-:-:S04]  /*8280*/  SEL R3, RZ, 0xffffffff, !P1 ;  /* 0xffffffffff037807 */ /* 0x000fc80004800000 */
[----:B------:R-:W-:Y:S02]  /*8290*/  ISETP.NE.AND P1, PT, R3, RZ, PT ;  /* 0x000000ff0300720c */ /* 0x000fe40003f25270 */
[----:B------:R-:W-:-:S11]  /*82a0*/  MOV R3, UR4 ;  /* 0x0000000400037c02 */ /* 0x000fd60008000f00 */
[----:B------:R-:W-:Y:S05]  /*82b0*/  @P1 BRA `(.L_x_63) ;  /* 0x0000000000241947 */ /* 0x000fea0003800000 */
.L_x_64:
[----:B------:R-:W-:Y:S05]  /*82c0*/  NANOSLEEP 0x64 ;  /* 0x000000640000795d */ /* 0x000fea0003800000 */
[----:B------:R-:W-:-:S05]  /*82d0*/  UMOV UR4, 0x10 ;  /* 0x0000001000047882 */ /* 0x000fca0000000000 */
[----:B------:R-:W-:Y:S04]  /*82e0*/  DEPBAR.LE SB1, 0x36 ;  /* 0x00009d800000791a */ /* 0x000fe80000000000 */
[----:B------:R-:W1:Y:S02]  /*82f0*/  UTCATOMSWS.FIND_AND_SET.ALIGN UP0, UR4, UR4 ;  /* 0x00000004000475e3 */ /* 0x000e640008000800 */
[----:B-1----:R-:W-:-:S04]  /*8300*/  PLOP3.LUT P1, PT, PT, PT, UP0, 0x80, 0x8 ;  /* 0x000000000008781c */ /* 0x002fc80003f2f008 */
[----:B------:R-:W-:-:S04]  /*8310*/  SEL R3, RZ, 0xffffffff, !P1 ;  /* 0xffffffffff037807 */ /* 0x000fc80004800000 */
[----:B------:R-:W-:Y:S02]  /*8320*/  ISETP.NE.AND P1, PT, R3, RZ, PT ;  /* 0x000000ff0300720c */ /* 0x000fe40003f25270 */
[----:B------:R-:W-:-:S11]  /*8330*/  MOV R3, UR4 ;  /* 0x0000000400037c02 */ /* 0x000fd60008000f00 */
[----:B------:R-:W-:Y:S05]  /*8340*/  @!P1 BRA `(.L_x_64) ;  /* 0xfffffffc00dc9947 */ /* 0x000fea000383ffff */
.L_x_63:
[C---:B------:R-:W-:Y:S01]  /*8350*/  IADD3 R5, PT, PT, R3.reuse, 0x10, RZ ;  /* 0x0000001003057810 */ /* 0x040fe20007ffe0ff */
[----:B------:R-:W-:Y:S01]  /*8360*/  UMOV UR4, 0x50 ;  /* 0x0000005000047882 */ /* 0x000fe20000000000 */
[----:B------:R-:W-:Y:S01]  /*8370*/  SHF.L.U32 R4, R4, R3, RZ ;  /* 0x0000000304047219 */ /* 0x000fe200000006ff */
[----:B------:R-:W-:Y:S01]  /*8380*/  ULEA UR4, UR5, UR4, 0x18 ;  /* 0x0000000405047291 */ /* 0x000fe2000f8ec0ff */
[----:B------:R-:W-:Y:S02]  /*8390*/  SHF.L.U32 R5, R6, R5, RZ ;  /* 0x0000000506057219 */ /* 0x000fe400000006ff */
[----:B------:R-:W-:Y:S02]  /*83a0*/  SHF.L.U32 R3, R3, 0x5, RZ ;  /* 0x0000000503037819 */ /* 0x000fe400000006ff */
[----:B------:R-:W-:-:S05]  /*83b0*/  LOP3.LUT R4, R5, R4, RZ, 0xfc, !PT ;  /* 0x0000000405047212 */ /* 0x000fca00078efcff */
[----:B------:R1:W-:Y:S04]  /*83c0*/  ATOMS.OR RZ, [UR4], R4 ;  /* 0x00000004ffff798c */ /* 0x0003e8000b000004 */
[----:B------:R1:W-:Y:S01]  /*83d0*/  STS [UR47], R3 ;  /* 0x00000003ff007988 */ /* 0x0003e2000800082f */
[----:B------:R-:W-:Y:S05]  /*83e0*/  BRA `(.L_x_62) ;  /* 0x0000000000107947 */ /* 0x000fea0003800000 */
.L_x_61:
[----:B------:R-:W-:Y:S02]  /*83f0*/  MOV R3, 0xffffffff ;  /* 0xffffffff00037802 */ /* 0x000fe40000000f00 */
[----:B------:R-:W-:-:S03]  /*8400*/  MOV R4, 0x8430 ;  /* 0x0000843000047802 */ /* 0x000fc60000000f00 */
[----:B------:R1:W-:Y:S04]  /*8410*/  STS [UR47], R3 ;  /* 0x00000003ff007988 */ /* 0x0003e8000800082f */
[----:B-1----:R-:W-:Y:S05]  /*8420*/  CALL.REL.NOINC `($__internal_1_$__cuda_sm10x_tcgen05_guardrail_trap_phase_invalid_during_alloc) ;  /* 0x0000004c00247944 */ /* 0x002fea0003c00000 */
.L_x_62:
[----:B------:R-:W-:Y:S05]  /*8430*/  WARPSYNC.ALL ;  /* 0x0000000000007948 */ /* 0x000fea0003800000 */
[----:B------:R-:W-:Y:S01]  /*8440*/  NOP ;  /* 0x0000000000007918 */ /* 0x000fe20000000000 */
.L_x_60:
[----:B------:R-:W2:Y:S08]  /*8450*/  S2UR UR4, SR_CgaCtaId ;  /* 0x00000000000479c3 */ /* 0x000eb00000008800 */
[----:B------:R-:W-:Y:S01]  /*8460*/  BAR.SYNC.DEFER_BLOCKING 0x0, 0x80 ;  /* 0x0002000000007b1d */ /* 0x000fe20000010000 */
[----:B------:R-:W-:Y:S01]  /*8470*/  HFMA2 R6, -RZ, RZ, 7.65323638916015625e-05, 4.589557647705078125e-05 ;  /* 0x05040302ff067431 */ /* 0x000fe200000001ff */
[----:B------:R-:W-:-:S04]  /*8480*/  ISETP.NE.AND P1, PT, R0, RZ, PT ;  /* 0x000000ff0000720c */ /* 0x000fc80003f25270 */
[----:B------:R-:W-:Y:S02]  /*8490*/  UMOV UR11, 0x400 ;  /* 0x00000400000b7882 */ /* 0x000fe40000000000 */
[----:B--2---:R-:W-:-:S09]  /*84a0*/  ULEA UR11, UR4, UR11, 0x18 ;  /* 0x0000000b040b7291 */ /* 0x004fd2000f8ec0ff */
[----:B-1----:R-:W1:Y:S02]  /*84b0*/  LDS R3, [UR11] ;  /* 0x0000000bff037984 */ /* 0x002e640008000800 */
[----:B-1----:R-:W-:Y:S01]  /*84c0*/  R2UR UR10, R3 ;  /* 0x00000000030a72ca */ /* 0x002fe200000e0000 */
[----:B------:R-:W-:Y:S06]  /*84d0*/  BAR.SYNC.DEFER_BLOCKING 0x0, 0x80 ;  /* 0x0002000000007b1d */ /* 0x000fec0000010000 */
[----:B------:R-:W-:Y:S08]  /*84e0*/  @P0 BRA `(.L_x_65) ;  /* 0x0000000000180947 */ /* 0x000ff00003800000 */
[----:B------:R-:W-:Y:S02]  /*84f0*/  ELECT P2, URZ, PT ;  /* 0x0000000000ff782f */ /* 0x000fe40003840000 */
[----:B------:R-:W-:Y:S01]  /*8500*/  MOV R3, 0x1 ;  /* 0x0000000100037802 */ /* 0x000fe20000000f00 */
[----:B------:R-:W-:Y:S01]  /*8510*/  UMOV UR5, 0x40 ;  /* 0x0000004000057882 */ /* 0x000fe20000000000 */
[----:B------:R-:W-:Y:S01]  /*8520*/  UVIRTCOUNT.DEALLOC.SMPOOL 0x80 ;  /* 0x000000800000784c */ /* 0x000fe20000000000 */
[----:B------:R-:W-:-:S09]  /*8530*/  ULEA UR5, UR4, UR5, 0x18 ;  /* 0x0000000504057291 */ /* 0x000fd2000f8ec0ff */
[----:B------:R1:W-:Y:S03]  /*8540*/  @P2 STS.U8 [UR5], R3 ;  /* 0x00000003ff002988 */ /* 0x0003e60008000005 */
.L_x_65:
[----:B------:R-:W-:Y:S04]  /*8550*/  BSSY.RECONVERGENT B0, `(.L_x_66) ;  /* 0x000000d000007945 */ /* 0x000fe80003800200 */
[----:B------:R-:W-:Y:S05]  /*8560*/  @P1 BRA `(.L_x_67) ;  /* 0x00000000002c1947 */ /* 0x000fea0003800000 */
[----:B------:R-:W-:Y:S02]  /*8570*/  UMOV UR4, 0x1 ;  /* 0x0000000100047882 */ /* 0x000fe40000000000 */
[----:B------:R-:W-:-:S04]  /*8580*/  UIADD3 UR6, UPT, UPT, -UR4, 0x100000, URZ ;  /* 0x0010000004067890 */ /* 0x000fc8000fffe1ff */
[----:B------:R-:W-:Y:S02]  /*8590*/  USHF.L.U32 UR7, UR6, 0xb, URZ ;  /* 0x0000000b06077899 */ /* 0x000fe400080006ff */
[----:B------:R-:W-:Y:S02]  /*85a0*/  USHF.L.U32 UR6, UR6, 0x1, URZ ;  /* 0x0000000106067899 */ /* 0x000fe400080006ff */
[----:B------:R-:W-:-:S04]  /*85b0*/  UIADD3 UR4, UPT, UPT, -UR4, 0x100000, URZ ;  /* 0x0010000004047890 */ /* 0x000fc8000fffe1ff */
[----:B------:R-:W-:Y:S02]  /*85c0*/  USHF.L.U32 UR5, UR4, 0xb, URZ ;  /* 0x0000000b04057899 */ /* 0x000fe400080006ff */
[----:B------:R-:W-:Y:S01]  /*85d0*/  USHF.L.U32 UR4, UR4, 0x1, URZ ;  /* 0x0000000104047899 */ /* 0x000fe200080006ff */
[----:B------:R-:W2:Y:S03]  /*85e0*/  FENCE.VIEW.ASYNC.S ;  /* 0x00000000000073c6 */ /* 0x000ea60000000000 */
[----:B--2---:R2:W3:Y:S08]  /*85f0*/  SYNCS.EXCH.64 URZ, [UR11+0x18210], UR6 ;  /* 0x018210060bff75b2 */ /* 0x0044f00008000100 */
[----:B------:R2:W4:Y:S01]  /*8600*/  SYNCS.EXCH.64 URZ, [UR11+0x18220], UR4 ;  /* 0x018220040bff75b2 */ /* 0x0005220008000100 */
[----:B------:R-:W-:Y:S01]  /*8610*/  NOP ;  /* 0x0000000000007918 */ /* 0x000fe20000000000 */
.L_x_67:
[----:B--2---:R-:W-:Y:S05]  /*8620*/  BSYNC.RECONVERGENT B0 ;  /* 0x0000000000007941 */ /* 0x004fea0003800200 */
.L_x_66:
[----:B---34-:R-:W-:Y:S06]  /*8630*/  BAR.SYNC.DEFER_BLOCKING 0x0, 0x80 ;  /* 0x0002000000007b1d */ /* 0x018fec0000010000 */
[----:B------:R-:W-:Y:S01]  /*8640*/  BSSY.RECONVERGENT B0, `(.L_x_68) ;  /* 0x000000f000007945 */ /* 0x000fe20003800200 */
[----:B------:R-:W-:Y:S01]  /*8650*/  @!P1 SYNCS.ARRIVE.TRANS64.A1T0 RZ, [UR11+0x18220], RZ ;  /* 0x018220ffffff99a7 */ /* 0x000fe2000810000b */
[----:B------:R-:W-:Y:S06]  /*8660*/  BAR.SYNC.DEFER_BLOCKING 0x0, 0x80 ;  /* 0x0002000000007b1d */ /* 0x000fec0000010000 */
        /* <DEDUP_REMOVED lines=12> */
.L_x_69:
[----:B--2---:R-:W-:Y:S05]  /*8730*/  BSYNC.RECONVERGENT B0 ;  /* 0x0000000000007941 */ /* 0x004fea0003800200 */
.L_x_68:
        /* <DEDUP_REMOVED lines=16> */
.L_x_71:
[----:B--2---:R-:W-:Y:S05]  /*8840*/  BSYNC.RECONVERGENT B0 ;  /* 0x0000000000007941 */ /* 0x004fea0003800200 */
.L_x_70:
        /* <DEDUP_REMOVED lines=16> */
.L_x_73:
[----:B--2---:R-:W-:Y:S05]  /*8950*/  BSYNC.RECONVERGENT B0 ;  /* 0x0000000000007941 */ /* 0x004fea0003800200 */
.L_x_72:
        /* <DEDUP_REMOVED lines=16> */
.L_x_75:
[----:B--2---:R-:W-:Y:S05]  /*8a60*/  BSYNC.RECONVERGENT B0 ;  /* 0x0000000000007941 */ /* 0x004fea0003800200 */
.L_x_74:
        /* <DEDUP_REMOVED lines=16> */
.L_x_77:
[----:B--2---:R-:W-:Y:S05]  /*8b70*/  BSYNC.RECONVERGENT B0 ;  /* 0x0000000000007941 */ /* 0x004fea0003800200 */
.L_x_76:
        /* <DEDUP_REMOVED lines=16> */
.L_x_79:
[----:B--2---:R-:W-:Y:S05]  /*8c80*/  BSYNC.RECONVERGENT B0 ;  /* 0x0000000000007941 */ /* 0x004fea0003800200 */
.L_x_78:
        /* <DEDUP_REMOVED lines=16> */
.L_x_81:
[----:B--2---:R-:W-:Y:S05]  /*8d90*/  BSYNC.RECONVERGENT B0 ;  /* 0x0000000000007941 */ /* 0x004fea0003800200 */
.L_x_80:
        /* <DEDUP_REMOVED lines=16> */
.L_x_83:
[----:B--2---:R-:W-:Y:S05]  /*8ea0*/  BSYNC.RECONVERGENT B0 ;  /* 0x0000000000007941 */ /* 0x004fea0003800200 */
.L_x_82:
        /* <DEDUP_REMOVED lines=16> */
.L_x_85:
[----:B--2---:R-:W-:Y:S05]  /*8fb0*/  BSYNC.RECONVERGENT B0 ;  /* 0x0000000000007941 */ /* 0x004fea0003800200 */
.L_x_84:
        /* <DEDUP_REMOVED lines=16> */
.L_x_87:
[----:B--2---:R-:W-:Y:S05]  /*90c0*/  BSYNC.RECONVERGENT B0 ;  /* 0x0000000000007941 */ /* 0x004fea0003800200 */
.L_x_86:
        /* <DEDUP_REMOVED lines=16> */
.L_x_89:
[----:B--2---:R-:W-:Y:S05]  /*91d0*/  BSYNC.RECONVERGENT B0 ;  /* 0x0000000000007941 */ /* 0x004fea0003800200 */
.L_x_88:
        /* <DEDUP_REMOVED lines=16> */
.L_x_91:
[----:B--2---:R-:W-:Y:S05]  /*92e0*/  BSYNC.RECONVERGENT B0 ;  /* 0x0000000000007941 */ /* 0x004fea0003800200 */
.L_x_90:
        /* <DEDUP_REMOVED lines=16> */
.L_x_93:
[----:B--2---:R-:W-:Y:S05]  /*93f0*/  BSYNC.RECONVERGENT B0 ;  /* 0x0000000000007941 */ /* 0x004fea0003800200 */
.L_x_92:
        /* <DEDUP_REMOVED lines=16> */
.L_x_95:
[----:B--2---:R-:W-:Y:S05]  /*9500*/  BSYNC.RECONVERGENT B0 ;  /* 0x0000000000007941 */ /* 0x004fea0003800200 */
.L_x_94:
        /* <DEDUP_REMOVED lines=16> */
.L_x_97:
[----:B--2---:R-:W-:Y:S05]  /*9610*/  BSYNC.RECONVERGENT B0 ;  /* 0x0000000000007941 */ /* 0x004fea0003800200 */
.L_x_96:
        /* <DEDUP_REMOVED lines=16> */
.L_x_99:
[----:B--2---:R-:W-:Y:S05]  /*9720*/  BSYNC.RECONVERGENT B0 ;  /* 0x0000000000007941 */ /* 0x004fea0003800200 */
.L_x_98:
        /* <DEDUP_REMOVED lines=16> */
.L_x_101:
[----:B--2---:R-:W-:Y:S05]  /*9830*/  BSYNC.RECONVERGENT B0 ;  /* 0x0000000000007941 */ /* 0x004fea0003800200 */
.L_x_100:
[----:B---34-:R-:W-:Y:S01]  /*9840*/  BAR.SYNC.DEFER_BLOCKING 0x0, 0x80 ;  /* 0x0002000000007b1d */ /* 0x018fe20000010000 */
[----:B------:R-:W-:Y:S01]  /*9850*/  UIADD3 UR4, UPT, UPT, UR10, 0x80, URZ ;  /* 0x000000800a047890 */ /* 0x000fe2000fffe0ff */
[----:B------:R-:W-:Y:S01]  /*9860*/  HFMA2 R5, -RZ, RZ, 1.5318393707275390625e-05, 1.5318393707275390625e-05 ;  /* 0x01010101ff057431 */ /* 0x000fe200000001ff */
[----:B------:R-:W-:Y:S01]  /*9870*/  UIADD3 UR5, UPT, UPT, UR10, 0x100, URZ ;  /* 0x000001000a057890 */ /* 0x000fe2000fffe0ff */
[----:B------:R-:W-:Y:S02]  /*9880*/  MOV R4, RZ ;  /* 0x000000ff00047202 */ /* 0x000fe40000000f00 */
[----:B-1----:R-:W-:Y:S02]  /*9890*/  MOV R3, UR10 ;  /* 0x0000000a00037c02 */ /* 0x002fe40008000f00 */
[----:B------:R-:W-:Y:S01]  /*98a0*/  MOV R7, UR4 ;  /* 0x0000000400077c02 */ /* 0x000fe20008000f00 */
[----:B------:R-:W-:Y:S01]  /*98b0*/  UMOV UR4, URZ ;  /* 0x000000ff00047c82 */ /* 0x000fe20008000000 */
[----:B------:R-:W-:Y:S01]  /*98c0*/  MOV R8, UR5 ;  /* 0x0000000500087c02 */ /* 0x000fe20008000f00 */
[----:B------:R-:W-:Y:S01]  /*98d0*/  @!P1 SYNCS.ARRIVE.TRANS64.A1T0 RZ, [UR11+0x182f0], RZ ;  /* 0x0182f0ffffff99a7 */ /* 0x000fe2000810000b */
[----:B------:R-:W-:Y:S04]  /*98e0*/  STS.64 [UR11+0x18270], R4 ;  /* 0x01827004ff007988 */ /* 0x000fe80008000a0b */
[----:B------:R-:W-:Y:S04]  /*98f0*/  STS [UR11+0x18278], R6 ;  /* 0x01827806ff007988 */ /* 0x000fe8000800080b */
[----:B------:R-:W-:Y:S04]  /*9900*/  STS [UR11+0x18000], R3 ;  /* 0x01800003ff007988 */ /* 0x000fe8000800080b */
[----:B------:R-:W-:Y:S04]  /*9910*/  STS [UR11+0x18008], R7 ;  /* 0x01800807ff007988 */ /* 0x000fe8000800080b */
[----:B------:R1:W-:Y:S01]  /*9920*/  STS [UR11+0x18010], R8 ;  /* 0x01801008ff007988 */ /* 0x0003e2000800080b */
[----:B------:R-:W-:Y:S08]  /*9930*/  BAR.SYNC.DEFER_BLOCKING 0x1 ;  /* 0x0040000000007b1d */ /* 0x000ff00000010000 */
[----:B-1----:R-:W1:-:S00]  /*9940*/  USETMAXREG.DEALLOC.CTAPOOL 0x68 ;  /* 0x00000068000079c8 */ /* 0x002e4000080e0500 */
        /* <DEDUP_REMOVED lines=9> */
[----:B------:R-:W1:Y:S01]  /*99e0*/  LDCU UR6, c[0x0][0x398] ;  /* 0x00007300ff0677ac */ /* 0x000e620008000800 */
[----:B------:R-:W-:Y:S01]  /*99f0*/  SHF.L.U32 R2, R2, 0x3, RZ ;  /* 0x0000000302027819 */ /* 0x000fe200000006ff */
[----:B------:R-:W-:-:S03]  /*9a00*/  USHF.L.U32 UR12, UR5, 0x3, URZ ;  /* 0x00000003050c7899 */ /* 0x000fc600080006ff */
[----:B------:R-:W-:Y:S01]  /*9a10*/  LOP3.LUT R69, R2, 0x30, RZ, 0xc0, !PT ;  /* 0x0000003002457812 */ /* 0x000fe200078ec0ff */
[----:B------:R-:W-:Y:S02]  /*9a20*/  UIADD3 UR27, UPT, UPT, UR10, 0xc0, URZ ;  /* 0x000000c00a1b7890 */ /* 0x000fe4000fffe0ff */
[----:B------:R-:W-:Y:S01]  /*9a30*/  UIADD3 UR26, UPT, UPT, UR10, 0x140, URZ ;  /* 0x000001400a1a7890 */ /* 0x000fe2000fffe0ff */
[----:B------:R-:W-:Y:S01]  /*9a40*/  LEA R69, R0, R69, 0x6 ;  /* 0x0000004500457211 */ /* 0x000fe200078e30ff */
[----:B------:R-:W-:Y:S02]  /*9a50*/  UIADD3 UR29, UPT, UPT, UR10, 0x40, URZ ;  /* 0x000000400a1d7890 */ /* 0x000fe4000fffe0ff */
[----:B------:R-:W-:Y:S01]  /*9a60*/  UIADD3 UR28, UPT, UPT, UR10, 0xc1, URZ ;  /* 0x000000c10a1c7890 */ /* 0x000fe2000fffe0ff */
[C---:B------:R-:W-:Y:S01]  /*9a70*/  LOP3.LUT R68, R69.reuse, 0x10, RZ, 0x3c, !PT ;  /* 0x0000001045447812 */ /* 0x040fe200078e3cff */
[----:B------:R-:W-:Y:S01]  /*9a80*/  UIADD3 UR30, UPT, UPT, UR10, 0x141, URZ ;  /* 0x000001410a1e7890 */ /* 0x000fe2000fffe0ff */
[C---:B------:R-:W-:Y:S01]  /*9a90*/  LOP3.LUT R3, R69.reuse, 0x20, RZ, 0x3c, !PT ;  /* 0x0000002045037812 */ /* 0x040fe200078e3cff */
[----:B------:R-:W-:Y:S01]  /*9aa0*/  UMOV UR5, URZ ;  /* 0x000000ff00057c82 */ /* 0x000fe20008000000 */
[----:B------:R-:W-:Y:S01]  /*9ab0*/  LOP3.LUT R2, R69, 0x30, RZ, 0x3c, !PT ;  /* 0x0000003045027812 */ /* 0x000fe200078e3cff */
[----:B-1----:R-:W-:Y:S01]  /*9ac0*/  ULEA.HI UR6, UR49, UR6, URZ, 0x7 ;  /* 0x0000000631067291 */ /* 0x002fe2000f8f38ff */
[----:B------:R-:W-:-:S03]  /*9ad0*/  UMOV UR7, URZ ;  /* 0x000000ff00077c82 */ /* 0x000fc60008000000 */
[----:B------:R-:W-:-:S04]  /*9ae0*/  USHF.R.S32.HI UR6, URZ, 0x7, UR6 ;  /* 0x00000007ff067899 */ /* 0x000fc80008011406 */
[----:B------:R-:W-:-:S04]  /*9af0*/  UISETP.LT.AND UP0, UPT, UR6, 0x2, UPT ;  /* 0x000000020600788c */ /* 0x000fc8000bf01270 */
[----:B------:R-:W-:-:S03]  /*9b00*/  USEL UR13, UR6, 0x2, !UP0 ;  /* 0x00000002060d7887 */ /* 0x000fc6000c000000 */
[----:B------:R-:W-:Y:S01]  /*9b10*/  UMOV UR6, URZ ;  /* 0x000000ff00067c82 */ /* 0x000fe20008000000 */
[----:B------:R-:W-:-:S12]  /*9b20*/  UIADD3 UR13, UPT, UPT, UR13, -0x1, URZ ;  /* 0xffffffff0d0d7890 */ /* 0x000fd8000fffe0ff */
.L_x_117:
[----:B-1----:R-:W-:Y:S01]  /*9b30*/  IABS R4, UR12 ;  /* 0x0000000c00047c13 */ /* 0x002fe20008000000 */
[----:B------:R-:W-:Y:S01]  /*9b40*/  UMOV UR8, URZ ;  /* 0x000000ff00087c82 */ /* 0x000fe20008000000 */
[----:B------:R-:W-:Y:S01]  /*9b50*/  IABS R6, UR14 ;  /* 0x0000000e00067c13 */ /* 0x000fe20008000000 */
[----:B------:R-:W-:Y:S01]  /*9b60*/  BAR.SYNC.DEFER_BLOCKING 0x0, 0x80 ;  /* 0x0002000000007b1d */ /* 0x000fe20000010000 */
[----:B------:R-:W-:Y:S02]  /*9b70*/  R2UR UR19, R4 ;  /* 0x00000000041372ca */ /* 0x000fe400000e0000 */
[----:B------:R-:W-:Y:S02]  /*9b80*/  IABS R7, UR12 ;  /* 0x0000000c00077c13 */ /* 0x000fe40008000000 */
[----:B------:R-:W-:-:S09]  /*9b90*/  R2UR UR18, R6 ;  /* 0x00000000061272ca */ /* 0x000fd200000e0000 */
[----:B------:R-:W1:Y:S08]  /*9ba0*/  I2F.RP R4, UR19 ;  /* 0x0000001300047d06 */ /* 0x000e700008209400 */
[----:B-1----:R-:W1:Y:S02]  /*9bb0*/  MUFU.RCP R4, R4 ;  /* 0x0000000400047308 */ /* 0x002e640000001000 */
[----:B-1----:R-:W-:-:S02]  /*9bc0*/  IADD3 R5, PT, PT, R4, 0xffffffe, RZ ;  /* 0x0ffffffe04057810 */ /* 0x002fc40007ffe0ff */
[----:B------:R-:W-:-:S04]  /*9bd0*/  IADD3 R4, PT, PT, RZ, -R7, RZ ;  /* 0x80000007ff047210 */ /* 0x000fc80007ffe0ff */
[----:B------:R-:W1:Y:S02]  /*9be0*/  F2I.FTZ.U32.TRUNC.NTZ R5, R5 ;  /* 0x0000000500057305 */ /* 0x000e64000021f000 */
[----:B-1----:R-:W-:-:S13]  /*9bf0*/  R2UR UR9, R5 ;  /* 0x00000000050972ca */ /* 0x002fda00000e0000 */
[----:B------:R-:W-:-:S04]  /*9c00*/  UIADD3 UR15, UPT, UPT, URZ, -UR9, URZ ;  /* 0x80000009ff0f7290 */ /* 0x000fc8000fffe0ff */
[----:B------:R-:W-:-:S04]  /*9c10*/  UIMAD UR15, UR15, UR19, URZ ;  /* 0x000000130f0f72a4 */ /* 0x000fc8000f8e02ff */
[----:B------:R-:W-:-:S03]  /*9c20*/  UIMAD.WIDE.U32 UR8, UR9, UR15, UR8 ;  /* 0x0000000f090872a5 */ /* 0x000fc6000f8e0008 */
[----:B------:R-:W-:Y:S01]  /*9c30*/  R2UR UR15, R4 ;  /* 0x00000000040f72ca */ /* 0x000fe200000e0000 */
[----:B------:R-:W-:-:S12]  /*9c40*/  UIMAD.WIDE.U32 UR8, UR9, UR18, URZ ;  /* 0x00000012090872a5 */ /* 0x000fd8000f8e00ff */
[----:B------:R-:W-:-:S04]  /*9c50*/  UIMAD UR8, UR9, UR15, UR18 ;  /* 0x0000000f090872a4 */ /* 0x000fc8000f8e0212 */
[----:B------:R-:W-:-:S11]  /*9c60*/  UISETP.GT.U32.AND UP2, UPT, UR19, UR8, UPT ;  /* 0x000000081300728c */ /* 0x000fd6000bf44070 */
[----:B------:R-:W-:Y:S02]  /*9c70*/  @!UP2 UIADD3 UR8, UPT, UPT, UR8, -UR19, URZ ;  /* 0x800000130808a290 */ /* 0x000fe4000fffe0ff */
[----:B------:R-:W-:Y:S02]  /*9c80*/  @!UP2 UIADD3 UR9, UPT, UPT, UR9, 0x1, URZ ;  /* 0x000000010909a890 */ /* 0x000fe4000fffe0ff */
[----:B------:R-:W-:Y:S02]  /*9c90*/  UISETP.GE.U32.AND UP0, UPT, UR8, UR19, UPT ;  /* 0x000000130800728c */ /* 0x000fe4000bf06070 */
[----:B------:R-:W-:-:S04]  /*9ca0*/  ULOP3.LUT UR8, UR14, UR12, URZ, 0x3c, !UPT ;  /* 0x0000000c0e087292 */ /* 0x000fc8000f8e3cff */
[----:B------:R-:W-:Y:S02]  /*9cb0*/  UISETP.GE.AND UP2, UPT, UR8, URZ, UPT ;  /* 0x000000ff0800728c */ /* 0x000fe4000bf46270 */
[----:B------:R-:W-:-:S03]  /*9cc0*/  USHF.L.U32 UR8, UR6, 0x1f, URZ ;  /* 0x0000001f06087899 */ /* 0x000fc600080006ff */
[----:B------:R-:W-:Y:S02]  /*9cd0*/  @UP0 UIADD3 UR9, UPT, UPT, UR9, 0x1, URZ ;  /* 0x0000000109090890 */ /* 0x000fe4000fffe0ff */
[----:B------:R-:W-:Y:S01]  /*9ce0*/  UISETP.NE.AND UP0, UPT, UR12, URZ, UPT ;  /* 0x000000ff0c00728c */ /* 0x000fe2000bf05270 */
[----:B------:R-:W-:Y:S01]  /*9cf0*/  MOV R6, UR8 ;  /* 0x0000000800067c02 */ /* 0x000fe20008000f00 */
[----:B------:R-:W-:-:S03]  /*9d00*/  USHF.L.U32 UR8, UR7, 0x1f, URZ ;  /* 0x0000001f07087899 */ /* 0x000fc600080006ff */
[----:B------:R-:W-:Y:S01]  /*9d10*/  UMOV UR21, UR9 ;  /* 0x0000000900157c82 */ /* 0x000fe20008000000 */
[----:B------:R-:W1:Y:S01]  /*9d20*/  SYNCS.PHASECHK.TRANS64.TRYWAIT P2, [UR11+0x182c0], R6 ;  /* 0x0182c006ff0075a7 */ /* 0x000e62000804110b */
[----:B------:R-:W-:-:S04]  /*9d30*/  @!UP2 UIADD3 UR21, UPT, UPT, -UR21, URZ, URZ ;  /* 0x000000ff1515a290 */ /* 0x000fc8000fffe1ff */
[----:B------:R-:W-:-:S04]  /*9d40*/  @!UP0 ULOP3.LUT UR21, URZ, UR12, URZ, 0x33, !UPT ;  /* 0x0000000cff158292 */ /* 0x000fc8000f8e33ff */
[----:B------:R-:W-:-:S04]  /*9d50*/  UIMAD UR15, UR21, -0x8, UR46 ;  /* 0xfffffff8150f78a4 */ /* 0x000fc8000f8e022e */
[----:B------:R-:W-:-:S04]  /*9d60*/  UISETP.LT.AND UP0, UPT, UR15, 0x8, UPT ;  /* 0x000000080f00788c */ /* 0x000fc8000bf01270 */
[----:B------:R-:W-:-:S06]  /*9d70*/  USEL UR15, UR15, 0x8, UP0 ;  /* 0x000000080f0f7887 */ /* 0x000fcc0008000000 */
[----:B------:R-:W-:Y:S02]  /*9d80*/  IABS R4, UR15 ;  /* 0x0000000f00047c13 */ /* 0x000fe40008000000 */
[----:B------:R-:W-:Y:S02]  /*9d90*/  IABS R7, UR15 ;  /* 0x0000000f00077c13 */ /* 0x000fe40008000000 */
[----:B------:R-:W-:-:S13]  /*9da0*/  R2UR UR22, R4 ;  /* 0x00000000041672ca */ /* 0x000fda00000e0000 */
[----:B------:R-:W2:Y:S08]  /*9db0*/  I2F.RP R4, UR22 ;  /* 0x0000001600047d06 */ /* 0x000eb00008209400 */
[----:B--2---:R-:W2:Y:S02]  /*9dc0*/  MUFU.RCP R4, R4 ;  /* 0x0000000400047308 */ /* 0x004ea40000001000 */
[----:B--2---:R-:W-:-:S02]  /*9dd0*/  IADD3 R5, PT, PT, R4, 0xffffffe, RZ ;  /* 0x0ffffffe04057810 */ /* 0x004fc40007ffe0ff */
[----:B------:R-:W-:-:S04]  /*9de0*/  IADD3 R4, PT, PT, RZ, -R7, RZ ;  /* 0x80000007ff047210 */ /* 0x000fc80007ffe0ff */
[----:B------:R-:W2:Y:S02]  /*9df0*/  F2I.FTZ.U32.TRUNC.NTZ R5, R5 ;  /* 0x0000000500057305 */ /* 0x000ea4000021f000 */
[----:B--2---:R-:W-:-:S13]  /*9e00*/  R2UR UR9, R5 ;  /* 0x00000000050972ca */ /* 0x004fda00000e0000 */
[----:B------:R-:W-:Y:S01]  /*9e10*/  UIADD3 UR19, UPT, UPT, URZ, -UR9, URZ ;  /* 0x80000009ff137290 */ /* 0x000fe2000fffe0ff */
[----:B-1----:R-:W-:Y:S11]  /*9e20*/  @!P2 BRA `(.L_x_103) ;  /* 0x000000300008a947 */ /* 0x002ff60003800000 */
.L_x_193:
[----:B------:R-:W-:Y:S01]  /*9e30*/  BAR.SYNC.DEFER_BLOCKING 0x0, 0x80 ;  /* 0x0002000000007b1d */ /* 0x000fe20000010000 */
[----:B------:R-:W-:Y:S01]  /*9e40*/  R2UR UR20, R4 ;  /* 0x00000000041472ca */ /* 0x000fe200000e0000 */
[----:B------:R-:W-:Y:S01]  /*9e50*/  UIMAD UR19, UR19, UR22, URZ ;  /* 0x00000016131372a4 */ /* 0x000fe2000f8e02ff */
[----:B------:R-:W-:Y:S01]  /*9e60*/  MOV R4, UR8 ;  /* 0x0000000800047c02 */ /* 0x000fe20008000f00 */
[----:B------:R-:W-:Y:S02]  /*9e70*/  UISETP.GE.AND UP2, UPT, UR14, URZ, UPT ;  /* 0x000000ff0e00728c */ /* 0x000fe4000bf46270 */
[----:B------:R-:W-:Y:S02]  /*9e80*/  UMOV UR8, URZ ;  /* 0x000000ff00087c82 */ /* 0x000fe40008000000 */
[----:B------:R-:W-:-:S04]  /*9e90*/  UIMAD.WIDE.U32 UR8, UR9, UR19, UR8 ;  /* 0x00000013090872a5 */ /* 0x000fc8000f8e0008 */
[----:B------:R-:W-:-:S04]  /*9ea0*/  UIMAD.WIDE.U32 UR8, UR9, UR18, URZ ;  /* 0x00000012090872a5 */ /* 0x000fc8000f8e00ff */
[----:B------:R-:W-:-:S04]  /*9eb0*/  UIMAD UR9, UR9, UR20, UR18 ;  /* 0x00000014090972a4 */ /* 0x000fc8000f8e0212 */
[----:B------:R-:W-:Y:S01]  /*9ec0*/  UISETP.GT.U32.AND UP0, UPT, UR22, UR9, UPT ;  /* 0x000000091600728c */ /* 0x000fe2000bf04070 */
[----:B------:R-:W-:Y:S01]  /*9ed0*/  @!P1 SYNCS.ARRIVE.TRANS64.A1T0 RZ, [UR11+0x182d0], RZ ;  /* 0x0182d0ffffff99a7 */ /* 0x000fe2000810000b */
[----:B------:R-:W-:Y:S09]  /*9ee0*/  BAR.SYNC.DEFER_BLOCKING 0x0, 0x80 ;  /* 0x0002000000007b1d */ /* 0x000ff20000010000 */
[----:B------:R-:W-:-:S04]  /*9ef0*/  @!UP0 UIADD3 UR9, UPT, UPT, UR9, -UR22, URZ ;  /* 0x8000001609098290 */ /* 0x000fc8000fffe0ff */
[----:B------:R-:W-:Y:S01]  /*9f00*/  UISETP.GT.U32.AND UP0, UPT, UR22, UR9, UPT ;  /* 0x000000091600728c */ /* 0x000fe2000bf04070 */
[----:B------:R-:W1:Y:S02]  /*9f10*/  SYNCS.PHASECHK.TRANS64.TRYWAIT P2, [UR11+0x182e0], R4 ;  /* 0x0182e004ff0075a7 */ /* 0x000e64000804110b */
[----:B-1----:R-:W-:Y:S08]  /*9f20*/  @!P2 BRA `(.L_x_104) ;  /* 0x0000002c00d4a947 */ /* 0x002ff00003800000 */
.L_x_194:
[----:B------:R-:W-:Y:S01]  /*9f30*/  BAR.SYNC.DEFER_BLOCKING 0x0, 0x80 ;  /* 0x0002000000007b1d */ /* 0x000fe20000010000 */
[----:B------:R-:W-:Y:S01]  /*9f40*/  @!UP0 UIADD3 UR9, UPT, UPT, UR9, -UR22, URZ ;  /* 0x8000001609098290 */ /* 0x000fe2000fffe0ff */
[----:B------:R-:W-:Y:S01]  /*9f50*/  PLOP3.LUT P2, PT, PT, PT, UP1, 0x80, 0x8 ;  /* 0x000000000008781c */ /* 0x000fe20003f4f018 */
[----:B------:R-:W-:Y:S02]  /*9f60*/  UISETP.NE.AND UP0, UPT, UR15, URZ, UPT ;  /* 0x000000ff0f00728c */ /* 0x000fe4000bf05270 */
[----:B------:R-:W-:Y:S02]  /*9f70*/  UIADD3 UR19, UPT, UPT, -UR21, URZ, URZ ;  /* 0x000000ff15137290 */ /* 0x000fe4000fffe1ff */
[----:B------:R-:W-:Y:S01]  /*9f80*/  ULOP3.LUT UR18, UR7, 0x1, URZ, 0x3c, !UPT ;  /* 0x0000000107127892 */ /* 0x000fe2000f8e3cff */
[----:B------:R-:W-:Y:S01]  /*9f90*/  UMOV UR22, UR9 ;  /* 0x0000000900167c82 */ /* 0x000fe20008000000 */
[----:B------:R-:W-:Y:S02]  /*9fa0*/  ULOP3.LUT UR8, UR6, 0x1, URZ, 0x3c, !UPT ;  /* 0x0000000106087892 */ /* 0x000fe4000f8e3cff */
[----:B------:R-:W-:-:S02]  /*9fb0*/  @!UP2 UIADD3 UR22, UPT, UPT, -UR22, URZ, URZ ;  /* 0x000000ff1616a290 */ /* 0x000fc4000fffe1ff */
[----:B------:R-:W-:Y:S02]  /*9fc0*/  UIMAD UR23, UR12, UR19, UR14 ;  /* 0x000000130c1772a4 */ /* 0x000fe4000f8e020e */
[----:B------:R-:W-:Y:S01]  /*9fd0*/  @!UP0 ULOP3.LUT UR22, URZ, UR15, URZ, 0x33, !UPT ;  /* 0x0000000fff168292 */ /* 0x000fe2000f8e33ff */
[----:B------:R-:W-:Y:S01]  /*9fe0*/  @!P1 SYNCS.ARRIVE.TRANS64.A1T0 RZ, [UR11+0x182f0], RZ ;  /* 0x0182f0ffffff99a7 */ /* 0x000fe2000810000b */
[----:B------:R-:W-:Y:S10]  /*9ff0*/  @!P2 BRA `(.L_x_105) ;  /* 0x000000080018a947 */ /* 0x000ff40003800000 */
[----:B------:R-:W-:-:S05]  /*a000*/  UMOV UR9, UR13 ;  /* 0x0000000d00097c82 */ /* 0x000fca0008000000 */
.L_x_110:
[----:B------:R-:W-:Y:S01]  /*a010*/  BAR.SYNC.DEFER_BLOCKING 0x0, 0x80 ;  /* 0x0002000000007b1d */ /* 0x000fe20000010000 */
[----:B------:R-:W-:-:S05]  /*a020*/  USHF.L.U32 UR20, UR5, 0x1f, URZ ;  /* 0x0000001f05147899 */ /* 0x000fca00080006ff */
[----:B------:R-:W-:Y:S01]  /*a030*/  UMOV UR6, UR8 ;  /* 0x0000000800067c82 */ /* 0x000fe20008000000 */
[----:B------:R-:W-:Y:S01]  /*a040*/  USHF.R.U32.HI UR8, URZ, 0x2, UR67 ;  /* 0x00000002ff087899 */ /* 0x000fe20008011643 */
[----:B-1----:R-:W-:Y:S01]  /*a050*/  MOV R5, UR20 ;  /* 0x0000001400057c02 */ /* 0x002fe20008000f00 */
[----:B------:R-:W-:-:S06]  /*a060*/  USHF.L.U32 UR7, UR6, 0x1f, URZ ;  /* 0x0000001f06077899 */ /* 0x000fcc00080006ff */
[----:B------:R-:W-:Y:S01]  /*a070*/  MOV R4, UR7 ;  /* 0x0000000700047c02 */ /* 0x000fe20008000f00 */
[----:B------:R-:W-:-:S04]  /*a080*/  USHF.L.U32 UR7, UR67, 0x15, URZ ;  /* 0x0000001543077899 */ /* 0x000fc800080006ff */
[----:B------:R-:W-:Y:S01]  /*a090*/  ULOP3.LUT UR19, UR7, 0x600000, URZ, 0xc0, !UPT ;  /* 0x0060000007137892 */ /* 0x000fe2000f8ec0ff */
[----:B------:R-:W1:Y:S03]  /*a0a0*/  SYNCS.PHASECHK.TRANS64.TRYWAIT P2, [UR11+0x182c0], R4 ;  /* 0x0182c004ff0075a7 */ /* 0x000e66000804110b */
[----:B------:R-:W-:Y:S01]  /*a0b0*/  UIADD3 UR7, UPT, UPT, UR19, UR27, UR8 ;  /* 0x0000001b13077290 */ /* 0x000fe2000fffe008 */
[----:B-1----:R-:W-:Y:S11]  /*a0c0*/  @!P2 BRA `(.L_x_106) ;  /* 0x0000002c0078a947 */ /* 0x002ff60003800000 */
.L_x_195:
[----:B------:R-:W1:Y:S01]  /*a0d0*/  LDTM R70, tmem[UR7] ;  /* 0x00000007004679ee */ /* 0x000e620008040000 */
[----:B------:R-:W-:Y:S01]  /*a0e0*/  NOP ;  /* 0x0000000000007918 */ /* 0x000fe20000000000 */
[----:B-1----:R-:W-:Y:S01]  /*a0f0*/  BAR.SYNC.DEFER_BLOCKING 0x0, 0x80 ;  /* 0x0002000000007b1d */ /* 0x002fe20000010000 */
[----:B------:R-:W-:-:S04]  /*a100*/  UIADD3 UR7, UPT, UPT, UR10, UR19, URZ ;  /* 0x000000130a077290 */ /* 0x000fc8000fffe0ff */
[----:B------:R-:W-:Y:S01]  /*a110*/  ULEA UR20, UR8, UR7, 0x5 ;  /* 0x0000000708147291 */ /* 0x000fe2000f8e28ff */
[----:B------:R-:W-:Y:S02]  /*a120*/  @!P1 SYNCS.ARRIVE.TRANS64.A1T0 RZ, [UR11+0x182d0], RZ ;  /* 0x0182d0ffffff99a7 */ /* 0x000fe4000810000b */
[----:B------:R-:W-:Y:S06]  /*a130*/  BAR.SYNC.DEFER_BLOCKING 0x0, 0x80 ;  /* 0x0002000000007b1d */ /* 0x000fec0000010000 */
[----:B------:R-:W1:Y:S02]  /*a140*/  SYNCS.PHASECHK.TRANS64.TRYWAIT P2, [UR11+0x18230], R5 ;  /* 0x01823005ff0075a7 */ /* 0x000e64000804110b */
[----:B-1----:R-:W-:Y:S05]  /*a150*/  @!P2 BRA `(.L_x_107) ;  /* 0x0000002c0060a947 */ /* 0x002fea0003800000 */
.L_x_196:
[----:B------:R-:W1:Y:S01]  /*a160*/  LDTM.x32 R36, tmem[UR20] ;  /* 0x00000014002479ee */ /* 0x000e6200082c0000 */
[----:B------:R-:W-:Y:S01]  /*a170*/  NOP ;  /* 0x0000000000007918 */ /* 0x000fe20000000000 */
[----:B------:R-:W-:Y:S01]  /*a180*/  UMOV UR7, UR18 ;  /* 0x0000001200077c82 */ /* 0x000fe20008000000 */
[----:B------:R-:W-:Y:S02]  /*a190*/  USHF.L.U32 UR24, UR5, 0x1f, URZ ;  /* 0x0000001f05187899 */ /* 0x000fe400080006ff */
[----:B------:R-:W-:Y:S01]  /*a1a0*/  USHF.L.U32 UR18, UR7, 0x1f, URZ ;  /* 0x0000001f07127899 */ /* 0x000fe200080006ff */
[-C--:B-1----:R-:W-:Y:S02]  /*a1b0*/  FMUL2 R36, R36.F32x2.HI_LO, R70.reuse.F32 ;  /* 0x000000462424724a */ /* 0x082fe40001000000 */
[-C--:B------:R-:W-:Y:S02]  /*a1c0*/  FMUL2 R38, R38.F32x2.HI_LO, R70.reuse.F32 ;  /* 0x000000462626724a */ /* 0x080fe40001000000 */
[----:B------:R-:W-:-:S02]  /*a1d0*/  FMUL2 R40, R40.F32x2.HI_LO, R70.F32 ;  /* 0x000000462828724a */ /* 0x000fc40001000000 */
[-C--:B------:R-:W-:Y:S02]  /*a1e0*/  FMUL2 R42, R42.F32x2.HI_LO, R70.reuse.F32 ;  /* 0x000000462a2a724a */ /* 0x080fe40001000000 */
[-C--:B------:R-:W-:Y:S02]  /*a1f0*/  FMUL2 R44, R44.F32x2.HI_LO, R70.reuse.F32 ;  /* 0x000000462c2c724a */ /* 0x080fe40001000000 */
[-C--:B------:R-:W-:Y:S02]  /*a200*/  FMUL2 R46, R46.F32x2.HI_LO, R70.reuse.F32 ;  /* 0x000000462e2e724a */ /* 0x080fe40001000000 */
[-C--:B------:R-:W-:Y:S02]  /*a210*/  FMUL2 R48, R48.F32x2.HI_LO, R70.reuse.F32 ;  /* 0x000000463030724a */ /* 0x080fe40001000000 */
        /* <DEDUP_REMOVED lines=8> */
[----:B------:R-:W-:-:S04]  /*a2a0*/  FMUL2 R66, R66.F32x2.HI_LO, R70.F32 ;  /* 0x000000464242724a */ /* 0x000fc80001000000 */
[----:B------:R-:W-:Y:S01]  /*a2b0*/  STTM.x32 tmem[UR20], R36 ;  /* 0x00000024000079ed */ /* 0x000fe200082c0014 */
[----:B------:R-:W1:Y:S02]  /*a2c0*/  FENCE.VIEW.ASYNC.T ;  /* 0x00000000000073c6 */ /* 0x000e640000000200 */
[----:B-1----:R-:W-:Y:S06]  /*a2d0*/  BAR.SYNC.DEFER_BLOCKING 0x0, 0x80 ;  /* 0x0002000000007b1d */ /* 0x002fec0000010000 */
[----:B------:R-:W1:Y:S01]  /*a2e0*/  LDTM.x32 R4, tmem[UR20+0x20] ;  /* 0x00002014000479ee */ /* 0x000e6200082c0000 */
[----:B------:R-:W-:Y:S01]  /*a2f0*/  NOP ;  /* 0x0000000000007918 */ /* 0x000fe20000000000 */
[----:B-1----:R-:W-:-:S02]  /*a300*/  FMUL2 R4, R4.F32x2.HI_LO, R70.F32 ;  /* 0x000000460404724a */ /* 0x002fc40001000000 */
        /* <DEDUP_REMOVED lines=14> */
[----:B------:R-:W-:-:S04]  /*a3f0*/  FMUL2 R34, R34.F32x2.HI_LO, R70.F32 ;  /* 0x000000462222724a */ /* 0x000fc80001000000 */
[----:B------:R1:W-:Y:S01]  /*a400*/  STTM.x32 tmem[UR20+0x20], R4 ;  /* 0x00002004000079ed */ /* 0x0003e200082c0014 */
[----:B------:R-:W2:Y:S02]  /*a410*/  FENCE.VIEW.ASYNC.T ;  /* 0x00000000000073c6 */ /* 0x000ea40000000200 */
[----:B--2---:R-:W-:Y:S01]  /*a420*/  BAR.SYNC.DEFER_BLOCKING 0x0, 0x80 ;  /* 0x0002000000007b1d */ /* 0x004fe20000010000 */
[----:B------:R-:W-:Y:S01]  /*a430*/  MOV R36, UR18 ;  /* 0x0000001200247c02 */ /* 0x000fe20008000f00 */
[----:B------:R-:W-:Y:S01]  /*a440*/  UIADD3 UR18, UPT, UPT, UR19, UR26, UR8 ;  /* 0x0000001a13127290 */ /* 0x000fe2000fffe008 */
[----:B------:R-:W-:-:S05]  /*a450*/  MOV R37, UR24 ;  /* 0x0000001800257c02 */ /* 0x000fca0008000f00 */
[----:B------:R-:W-:Y:S06]  /*a460*/  BAR.SYNC.DEFER_BLOCKING 0x0, 0x80 ;  /* 0x0002000000007b1d */ /* 0x000fec0000010000 */
[----:B------:R-:W-:Y:S02]  /*a470*/  @!P1 SYNCS.ARRIVE.TRANS64.A1T0 RZ, [UR11+0x18240], RZ ;  /* 0x018240ffffff99a7 */ /* 0x000fe4000810000b */
[----:B------:R-:W-:Y:S06]  /*a480*/  BAR.SYNC.DEFER_BLOCKING 0x0, 0x80 ;  /* 0x0002000000007b1d */ /* 0x000fec0000010000 */
[----:B------:R-:W2:Y:S02]  /*a490*/  SYNCS.PHASECHK.TRANS64.TRYWAIT P2, [UR11+0x182e0], R36 ;  /* 0x0182e024ff0075a7 */ /* 0x000ea4000804110b */
[----:B--2---:R-:W-:Y:S05]  /*a4a0*/  @!P2 BRA `(.L_x_108) ;  /* 0x000000280098a947 */ /* 0x004fea0003800000 */
.L_x_197:
[----:B------:R-:W2:Y:S01]  /*a4b0*/  LDTM R70, tmem[UR18] ;  /* 0x00000012004679ee */ /* 0x000ea20008040000 */
[----:B------:R-:W-:Y:S01]  /*a4c0*/  NOP ;  /* 0x0000000000007918 */ /* 0x000fe20000000000 */
[----:B--2---:R-:W-:Y:S01]  /*a4d0*/  BAR.SYNC.DEFER_BLOCKING 0x0, 0x80 ;  /* 0x0002000000007b1d */ /* 0x004fe20000010000 */
[----:B------:R-:W-:-:S06]  /*a4e0*/  UIADD3 UR9, UPT, UPT, UR9, -0x1, URZ ;  /* 0xffffffff09097890 */ /* 0x000fcc000fffe0ff */
[----:B------:R-:W-:Y:S01]  /*a4f0*/  ISETP.NE.AND P3, PT, RZ, UR9, PT ;  /* 0x00000009ff007c0c */ /* 0x000fe2000bf65270 */
[----:B------:R-:W-:Y:S01]  /*a500*/  @!P1 SYNCS.ARRIVE.TRANS64.A1T0 RZ, [UR11+0x182f0], RZ ;  /* 0x0182f0ffffff99a7 */ /* 0x000fe2000810000b */
[----:B------:R-:W-:Y:S06]  /*a510*/  BAR.SYNC.DEFER_BLOCKING 0x0, 0x80 ;  /* 0x0002000000007b1d */ /* 0x000fec0000010000 */
[----:B------:R-:W2:Y:S02]  /*a520*/  SYNCS.PHASECHK.TRANS64.TRYWAIT P2, [UR11+0x18238], R37 ;  /* 0x01823825ff0075a7 */ /* 0x000ea4000804110b */
[----:B--2---:R-:W-:Y:S05]  /*a530*/  @!P2 BRA `(.L_x_109) ;  /* 0x000000280080a947 */ /* 0x004fea0003800000 */
.L_x_198:
[----:B------:R-:W-:Y:S02]  /*a540*/  UIADD3 UR19, UPT, UPT, UR29, UR19, URZ ;  /* 0x000000131d137290 */ /* 0x000fe4000fffe0ff */
[----:B------:R-:W-:Y:S02]  /*a550*/  ULOP3.LUT UR5, UR5, 0x1, URZ, 0x3c, !UPT ;  /* 0x0000000105057892 */ /* 0x000fe4000f8e3cff */
[----:B------:R-:W-:Y:S02]  /*a560*/  ULEA UR19, UR8, UR19, 0x5 ;  /* 0x0000001308137291 */ /* 0x000fe4000f8e28ff */
[----:B------:R-:W-:Y:S02]  /*a570*/  ULOP3.LUT UR18, UR7, 0x1, URZ, 0x3c, !UPT ;  /* 0x0000000107127892 */ /* 0x000fe4000f8e3cff */
[----:B------:R-:W-:-:S05]  /*a580*/  ULOP3.LUT UR8, UR6, 0x1, URZ, 0x3c, !UPT ;  /* 0x0000000106087892 */ /* 0x000fca000f8e3cff */
[----:B------:R-:W2:Y:S01]  /*a590*/  LDTM.x32 R36, tmem[UR19] ;  /* 0x00000013002479ee */ /* 0x000ea200082c0000 */
[----:B------:R-:W-:Y:S01]  /*a5a0*/  NOP ;  /* 0x0000000000007918 */ /* 0x000fe20000000000 */
[-C--:B--2---:R-:W-:Y:S02]  /*a5b0*/  FMUL2 R36, R36.F32x2.HI_LO, R70.reuse.F32 ;  /* 0x000000462424724a */ /* 0x084fe40001000000 */
        /* <DEDUP_REMOVED lines=14> */
[----:B------:R-:W-:-:S04]  /*a6a0*/  FMUL2 R66, R66.F32x2.HI_LO, R70.F32 ;  /* 0x000000464242724a */ /* 0x000fc80001000000 */
[----:B------:R-:W-:Y:S01]  /*a6b0*/  STTM.x32 tmem[UR19], R36 ;  /* 0x00000024000079ed */ /* 0x000fe200082c0013 */
[----:B------:R-:W2:Y:S02]  /*a6c0*/  FENCE.VIEW.ASYNC.T ;  /* 0x00000000000073c6 */ /* 0x000ea40000000200 */
[----:B--2---:R-:W-:Y:S06]  /*a6d0*/  BAR.SYNC.DEFER_BLOCKING 0x0, 0x80 ;  /* 0x0002000000007b1d */ /* 0x004fec0000010000 */
[----:B-1----:R-:W1:Y:S01]  /*a6e0*/  LDTM.x32 R4, tmem[UR20+0x60] ;  /* 0x00006014000479ee */ /* 0x002e6200082c0000 */
        /* <DEDUP_REMOVED lines=19> */
[----:B--2---:R-:W-:Y:S08]  /*a820*/  BAR.SYNC.DEFER_BLOCKING 0x0, 0x80 ;  /* 0x0002000000007b1d */ /* 0x004ff00000010000 */
[----:B------:R-:W-:Y:S06]  /*a830*/  BAR.SYNC.DEFER_BLOCKING 0x0, 0x80 ;  /* 0x0002000000007b1d */ /* 0x000fec0000010000 */
[----:B------:R-:W-:Y:S01]  /*a840*/  @!P1 SYNCS.ARRIVE.TRANS64.A1T0 RZ, [UR11+0x18248], RZ ;  /* 0x018248ffffff99a7 */ /* 0x000fe2000810000b */
[----:B------:R-:W-:Y:S05]  /*a850*/  @P3 BRA `(.L_x_110) ;  /* 0xfffffff400ec3947 */ /* 0x000fea000383ffff */
.L_x_105:
[----:B------:R-:W-:Y:S01]  /*a860*/  BAR.SYNC.DEFER_BLOCKING 0x0, 0x80 ;  /* 0x0002000000007b1d */ /* 0x000fe20000010000 */
[----:B------:R-:W-:Y:S01]  /*a870*/  USHF.L.U32 UR8, UR8, 0x1f, URZ ;  /* 0x0000001f08087899 */ /* 0x000fe200080006ff */
[----:B-1----:R-:W-:Y:S01]  /*a880*/  IABS R7, UR15 ;  /* 0x0000000f00077c13 */ /* 0x002fe20008000000 */
[----:B------:R-:W-:Y:S02]  /*a890*/  USHF.R.U32.HI UR20, URZ, 0x2, UR67 ;  /* 0x00000002ff147899 */ /* 0x000fe40008011643 */
[----:B------:R-:W-:Y:S02]  /*a8a0*/  USHF.L.U32 UR9, UR4, 0x1f, URZ ;  /* 0x0000001f04097899 */ /* 0x000fe400080006ff */
[----:B------:R-:W-:Y:S01]  /*a8b0*/  MOV R4, UR8 ;  /* 0x0000000800047c02 */ /* 0x000fe20008000f00 */
[----:B------:R-:W-:-:S04]  /*a8c0*/  USHF.L.U32 UR8, UR67, 0x15, URZ ;  /* 0x0000001543087899 */ /* 0x000fc800080006ff */
[----:B------:R-:W-:-:S04]  /*a8d0*/  ULOP3.LUT UR24, UR8, 0x600000, URZ, 0xc0, !UPT ;  /* 0x0060000008187892 */ /* 0x000fc8000f8ec0ff */
[----:B------:R-:W-:Y:S01]  /*a8e0*/  UIADD3 UR8, UPT, UPT, UR24, UR28, UR20 ;  /* 0x0000001c18087290 */ /* 0x000fe2000fffe014 */
[----:B------:R-:W1:Y:S02]  /*a8f0*/  SYNCS.PHASECHK.TRANS64.TRYWAIT P2, [UR11+0x182c0], R4 ;  /* 0x0182c004ff0075a7 */ /* 0x000e64000804110b */
[----:B-1----:R-:W-:Y:S09]  /*a900*/  @!P2 BRA `(.L_x_111) ;  /* 0x000000240098a947 */ /* 0x002ff20003800000 */
.L_x_199:
[----:B------:R-:W1:Y:S01]  /*a910*/  LDTM R74, tmem[UR8] ;  /* 0x00000008004a79ee */ /* 0x000e620008040000 */
[----:B------:R-:W-:Y:S01]  /*a920*/  NOP ;  /* 0x0000000000007918 */ /* 0x000fe20000000000 */
[----:B-1----:R-:W1:Y:S01]  /*a930*/  LDTM R77, tmem[UR8+0x1] ;  /* 0x00000108004d79ee */ /* 0x002e620008040000 */
[----:B------:R-:W-:Y:S01]  /*a940*/  NOP ;  /* 0x0000000000007918 */ /* 0x000fe20000000000 */
[----:B-1----:R-:W-:Y:S01]  /*a950*/  BAR.SYNC.DEFER_BLOCKING 0x0, 0x80 ;  /* 0x0002000000007b1d */ /* 0x002fe20000010000 */
[----:B------:R-:W-:Y:S01]  /*a960*/  MOV R6, UR9 ;  /* 0x0000000900067c02 */ /* 0x000fe20008000f00 */
[----:B------:R-:W-:-:S04]  /*a970*/  USHF.L.U32 UR8, UR5, 0x1f, URZ ;  /* 0x0000001f05087899 */ /* 0x000fc800080006ff */
[----:B------:R-:W1:Y:S02]  /*a980*/  I2F.RP R4, R7 ;  /* 0x0000000700047306 */ /* 0x000e640000209400 */
[----:B------:R-:W-:-:S06]  /*a990*/  MOV R8, UR8 ;  /* 0x0000000800087c02 */ /* 0x000fcc0008000f00 */
[----:B-1----:R-:W1:Y:S01]  /*a9a0*/  MUFU.RCP R4, R4 ;  /* 0x0000000400047308 */ /* 0x002e620000001000 */
[----:B------:R-:W-:Y:S01]  /*a9b0*/  @!P1 SYNCS.ARRIVE.TRANS64.A1T0 RZ, [UR11+0x182d0], RZ ;  /* 0x0182d0ffffff99a7 */ /* 0x000fe2000810000b */
[----:B------:R-:W-:Y:S01]  /*a9c0*/  BAR.SYNC.DEFER_BLOCKING 0x0, 0x80 ;  /* 0x0002000000007b1d */ /* 0x000fe20000010000 */
[----:B-1----:R-:W-:-:S05]  /*a9d0*/  IADD3 R5, PT, PT, R4, 0xffffffe, RZ ;  /* 0x0ffffffe04057810 */ /* 0x002fca0007ffe0ff */
[----:B------:R-:W1:Y:S02]  /*a9e0*/  SYNCS.PHASECHK.TRANS64.TRYWAIT P2, [UR11+0x18260], R6 ;  /* 0x01826006ff0075a7 */ /* 0x000e64000804110b */
[----:B-1----:R-:W-:Y:S05]  /*a9f0*/  @!P2 BRA `(.L_x_112) ;  /* 0x000000240068a947 */ /* 0x002fea0003800000 */
.L_x_200:
[----:B------:R-:W1:Y:S01]  /*aa00*/  SYNCS.PHASECHK.TRANS64.TRYWAIT P5, [UR11+0x18230], R8 ;  /* 0x01823008ff0075a7 */ /* 0x000e6200080a110b */
[----:B------:R-:W2:Y:S01]  /*aa10*/  F2I.FTZ.U32.TRUNC.NTZ R5, R5 ;  /* 0x0000000500057305 */ /* 0x000ea2000021f000 */
[C---:B------:R-:W-:Y:S01]  /*aa20*/  FMUL R4, R77.reuse, 0.25 ;  /* 0x3e8000004d047820 */ /* 0x040fe20000400000 */
[C---:B------:R-:W-:Y:S01]  /*aa30*/  FSETP.GT.AND P4, PT, |R77|.reuse, 8.50705917302346158658e+37, PT ;  /* 0x7e8000004d00780b */ /* 0x040fe20003f84200 */
[----:B------:R-:W-:Y:S01]  /*aa40*/  UIADD3 UR8, UPT, UPT, UR10, UR24, URZ ;  /* 0x000000180a087290 */ /* 0x000fe2000fffe0ff */
[C---:B------:R-:W-:Y:S02]  /*aa50*/  FSETP.GEU.AND P2, PT, R77.reuse, 1.175494350822287508e-38, PT ;  /* 0x008000004d00780b */ /* 0x040fe40003f4e000 */
[----:B------:R-:W-:Y:S01]  /*aa60*/  FSETP.GEU.AND P3, PT, |R77|, 1.175494350822287508e-38, PT ;  /* 0x008000004d00780b */ /* 0x000fe20003f6e200 */
[----:B------:R-:W-:Y:S01]  /*aa70*/  ULEA UR8, UR20, UR8, 0x6 ;  /* 0x0000000814087291 */ /* 0x000fe2000f8e30ff */
[----:B------:R-:W-:-:S04]  /*aa80*/  IABS R10, UR15 ;  /* 0x0000000f000a7c13 */ /* 0x000fc80008000000 */
[----:B------:R-:W-:Y:S02]  /*aa90*/  IADD3 R11, PT, PT, RZ, -R10, RZ ;  /* 0x8000000aff0b7210 */ /* 0x000fe40007ffe0ff */
[----:B--2---:R-:W-:-:S05]  /*aaa0*/  IADD3 R6, PT, PT, RZ, -R5, RZ ;  /* 0x80000005ff067210 */ /* 0x004fca0007ffe0ff */
[----:B------:R-:W-:Y:S01]  /*aab0*/  IMAD R9, R6, R7, RZ ;  /* 0x0000000706097224 */ /* 0x000fe200078e02ff */
[----:B------:R-:W-:Y:S01]  /*aac0*/  FSEL R6, R4, R77, P4 ;  /* 0x0000004d04067208 */ /* 0x000fe20002000000 */
[----:B------:R-:W-:Y:S02]  /*aad0*/  HFMA2 R4, -RZ, RZ, 0, 0 ;  /* 0x00000000ff047431 */ /* 0x000fe400000001ff */
[----:B------:R-:W-:-:S03]  /*aae0*/  @!P2 FMUL R77, R77, 8388608 ;  /* 0x4b0000004d4da820 */ /* 0x000fc60000400000 */
[----:B------:R-:W-:Y:S01]  /*aaf0*/  IMAD.HI.U32 R9, R5, R9, R4 ;  /* 0x0000000905097227 */ /* 0x000fe200078e0004 */
[----:B------:R-:W-:Y:S02]  /*ab00*/  IABS R5, UR23 ;  /* 0x0000001700057c13 */ /* 0x000fe40008000000 */
[----:B------:R-:W-:Y:S01]  /*ab10*/  IADD3 R4, PT, PT, R77, -0x3f3504f3, RZ ;  /* 0xc0cafb0d4d047810 */ /* 0x000fe20007ffe0ff */
[----:B-1----:R-:W-:Y:S06]  /*ab20*/  @!P5 BRA `(.L_x_113) ;  /* 0x000000240028d947 */ /* 0x002fec0003800000 */
.L_x_201:
[----:B------:R-:W-:Y:S01]  /*ab30*/  MOV R8, R5 ;  /* 0x0000000500087202 */ /* 0x000fe20000000f00 */
[----:B------:R-:W-:Y:S01]  /*ab40*/  @!P3 FMUL R6, R6, 16777216 ;  /* 0x4b8000000606b820 */ /* 0x000fe20000400000 */
[----:B------:R-:W-:Y:S01]  /*ab50*/  LOP3.LUT R10, R4, 0xff800000, RZ, 0xc0, !PT ;  /* 0xff800000040a7812 */ /* 0x000fe200078ec0ff */
[----:B------:R-:W1:Y:S01]  /*ab60*/  LDTM.x32 R36, tmem[UR8] ;  /* 0x00000008002479ee */ /* 0x000e6200082c0000 */
[----:B------:R-:W-:Y:S01]  /*ab70*/  MOV R4, R11 ;  /* 0x0000000b00047202 */ /* 0x000fe20000000f00 */
[----:B------:R-:W-:Y:S01]  /*ab80*/  IMAD.HI.U32 R73, R9, R8, RZ ;  /* 0x0000000809497227 */ /* 0x000fe200078e00ff */
[----:B------:R-:W-:Y:S01]  /*ab90*/  MOV R71, 0x3e800000 ;  /* 0x3e80000000477802 */ /* 0x000fe20000000f00 */
[----:B------:R-:W2:Y:S01]  /*aba0*/  MUFU.RCP R75, R6 ;  /* 0x00000006004b7308 */ /* 0x000ea20000001000 */
[----:B------:R-:W-:Y:S01]  /*abb0*/  IADD3 R79, PT, PT, R77, -R10, RZ ;  /* 0x8000000a4d4f7210 */ /* 0x000fe20007ffe0ff */
[----:B------:R-:W-:Y:S01]  /*abc0*/  IMAD R4, R73, R4, R8 ;  /* 0x0000000449047224 */ /* 0x000fe200078e0208 */
[----:B------:R-:W-:Y:S01]  /*abd0*/  FSEL R8, R71, 1, P4 ;  /* 0x3f80000047087808 */ /* 0x000fe20002000000 */
[----:B------:R-:W-:Y:S01]  /*abe0*/  ULOP3.LUT UR19, UR23, UR15, URZ, 0x3c, !UPT ;  /* 0x0000000f17137292 */ /* 0x000fe2000f8e3cff */
[----:B------:R-:W-:Y:S01]  /*abf0*/  MOV R70, 0x3dc6b27f ;  /* 0x3dc6b27f00467802 */ /* 0x000fe20000000f00 */
[----:B------:R-:W-:Y:S01]  /*ac00*/  FADD R79, R79, -1 ;  /* 0xbf8000004f4f7421 */ /* 0x000fe20000000000 */
[----:B------:R-:W-:Y:S01]  /*ac10*/  ISETP.GT.U32.AND P4, PT, R7, R4, PT ;  /* 0x000000040700720c */ /* 0x000fe20003f84070 */
[----:B------:R-:W-:Y:S01]  /*ac20*/  @!P3 FMUL R8, R8, 16777216 ;  /* 0x4b8000000808b820 */ /* 0x000fe20000400000 */
[----:B------:R-:W-:Y:S01]  /*ac30*/  FSEL R76, RZ, -23, P2 ;  /* 0xc1b80000ff4c7808 */ /* 0x000fe20001000000 */
[C---:B------:R-:W-:Y:S01]  /*ac40*/  FFMA.FTZ R12, R79.reuse, R70, -0.16845393180847167969 ;  /* 0xbe2c7f304f0c7423 */ /* 0x040fe20000010046 */
[----:B------:R-:W-:Y:S01]  /*ac50*/  I2FP.F32.S32 R5, R10 ;  /* 0x0000000a00057245 */ /* 0x000fe20000201400 */
[----:B------:R-:W3:Y:S01]  /*ac60*/  LDCU UR23, c[0x0][0x398] ;  /* 0x00007300ff1777ac */ /* 0x000ee20008000800 */
[----:B------:R-:W-:Y:S01]  /*ac70*/  ISETP.LE.AND P3, PT, RZ, UR19, PT ;  /* 0x00000013ff007c0c */ /* 0x000fe2000bf63270 */
[----:B------:R-:W-:-:S02]  /*ac80*/  FFMA.FTZ R12, R79, R12, 0.1716887056827545166 ;  /* 0x3e2fcf2a4f0c7423 */ /* 0x000fc4000001000c */
[----:B------:R-:W-:Y:S01]  /*ac90*/  FFMA.FTZ R76, R5, 1.1920928955078125e-07, R76 ;  /* 0x34000000054c7823 */ /* 0x000fe2000001004c */
[----:B--2---:R-:W-:Y:S01]  /*aca0*/  FMUL R75, R75, R8 ;  /* 0x000000084b4b7220 */ /* 0x004fe20000400000 */
[----:B------:R-:W-:Y:S01]  /*acb0*/  FFMA.FTZ R12, R79, R12, -0.17900948226451873779 ;  /* 0xbe374e434f0c7423 */ /* 0x000fe2000001000c */
[----:B------:R-:W-:Y:S01]  /*acc0*/  ULEA UR21, UR21, UR22, 0x3 ;  /* 0x0000001615157291 */ /* 0x000fe2000f8e18ff */
[----:B------:R-:W-:Y:S01]  /*acd0*/  @!P4 IADD3 R4, PT, PT, R4, -R7, RZ ;  /* 0x800000070404c210 */ /* 0x000fe20007ffe0ff */
[----:B-1----:R-:W-:Y:S01]  /*ace0*/  FMUL2 R38, R38.F32x2.HI_LO, R75.F32 ;  /* 0x0000004b2626724a */ /* 0x002fe20001000000 */
[----:B------:R-:W-:Y:S01]  /*acf0*/  @!P4 IADD3 R73, PT, PT, R73, 0x1, RZ ;  /* 0x000000014949c810 */ /* 0x000fe20007ffe0ff */
[----:B------:R-:W-:Y:S01]  /*ad00*/  FFMA.FTZ R72, R79, R12, 0.20512372255325317383 ;  /* 0x3e520bf44f487423 */ /* 0x000fe2000001000c */
[----:B------:R-:W-:Y:S01]  /*ad10*/  ISETP.GE.U32.AND P2, PT, R4, R7, PT ;  /* 0x000000070400720c */ /* 0x000fe20003f46070 */
[-C--:B------:R-:W-:Y:S01]  /*ad20*/  FMUL2 R42, R42.F32x2.HI_LO, R75.reuse.F32 ;  /* 0x0000004b2a2a724a */ /* 0x080fe20001000000 */
[----:B------:R-:W1:Y:S01]  /*ad30*/  LDTM.x32 R4, tmem[UR8+0x20] ;  /* 0x00002008000479ee */ /* 0x000e6200082c0000 */
[-C--:B------:R-:W-:Y:S01]  /*ad40*/  FMUL2 R46, R46.F32x2.HI_LO, R75.reuse.F32 ;  /* 0x0000004b2e2e724a */ /* 0x080fe20001000000 */
[----:B------:R-:W-:Y:S01]  /*ad50*/  F2FP.SATFINITE.E5M2.F32.PACK_AB_MERGE_C R38, R39, R38, RZ ;  /* 0x000000262726723e */ /* 0x000fe200048060ff */
        /* <DEDUP_REMOVED lines=15> */
[----:B------:R-:W-:Y:S01]  /*ae50*/  F2FP.SATFINITE.E5M2.F32.PACK_AB_MERGE_C R36, R37, R36, R38 ;  /* 0x000000242524723e */ /* 0x000fe20004806026 */
[-C--:B------:R-:W-:Y:S01]  /*ae60*/  FMUL2 R48, R48.F32x2.HI_LO, R75.reuse.F32 ;  /* 0x0000004b3030724a */ /* 0x080fe20001000000 */
[----:B------:R-:W-:Y:S01]  /*ae70*/  F2FP.SATFINITE.E5M2.F32.PACK_AB_MERGE_C R37, R41, R40, R42 ;  /* 0x000000282925723e */ /* 0x000fe2000480602a */
[-C--:B------:R-:W-:Y:S01]  /*ae80*/  FMUL2 R52, R52.F32x2.HI_LO, R75.reuse.F32 ;  /* 0x0000004b3434724a */ /* 0x080fe20001000000 */
[----:B------:R-:W-:Y:S01]  /*ae90*/  F2FP.SATFINITE.E5M2.F32.PACK_AB_MERGE_C R38, R45, R44, R46 ;  /* 0x0000002c2d26723e */ /* 0x000fe2000480602e */
[-C--:B------:R-:W-:Y:S01]  /*aea0*/  FMUL2 R56, R56.F32x2.HI_LO, R75.reuse.F32 ;  /* 0x0000004b3838724a */ /* 0x080fe20001000000 */
[----:B------:R-:W-:Y:S01]  /*aeb0*/  F2FP.SATFINITE.E5M2.F32.PACK_AB_MERGE_C R39, R49, R48, R39 ;  /* 0x000000303127723e */ /* 0x000fe20004806027 */
[-C--:B-1----:R-:W-:Y:S01]  /*aec0*/  FMUL2 R6, R6.F32x2.HI_LO, R75.reuse.F32 ;  /* 0x0000004b0606724a */ /* 0x082fe20001000000 */
[----:B------:R-:W-:Y:S01]  /*aed0*/  F2FP.SATFINITE.E5M2.F32.PACK_AB_MERGE_C R52, R53, R52, R54 ;  /* 0x000000343534723e */ /* 0x000fe20004806036 */
[-C--:B------:R-:W-:Y:S01]  /*aee0*/  FMUL2 R10, R10.F32x2.HI_LO, R75.reuse.F32 ;  /* 0x0000004b0a0a724a */ /* 0x080fe20001000000 */
[----:B------:R-:W-:Y:S01]  /*aef0*/  F2FP.SATFINITE.E5M2.F32.PACK_AB_MERGE_C R53, R57, R56, R58 ;  /* 0x000000383935723e */ /* 0x000fe2000480603a */
        /* <DEDUP_REMOVED lines=30> */
[----:B------:R-:W-:Y:S01]  /*b0e0*/  FMUL2 R32, R32.F32x2.HI_LO, R75.F32 ;  /* 0x0000004b2020724a */ /* 0x000fe20001000000 */
[----:B------:R-:W-:Y:S01]  /*b0f0*/  F2FP.SATFINITE.E5M2.F32.PACK_AB_MERGE_C R21, R25, R24, R26 ;  /* 0x000000181915723e */ /* 0x000fe2000480601a */
[----:B------:R-:W-:Y:S01]  /*b100*/  NOP ;  /* 0x0000000000007918 */ /* 0x000fe20000000000 */
[----:B------:R-:W-:Y:S01]  /*b110*/  F2FP.SATFINITE.E5M2.F32.PACK_AB_MERGE_C R22, R29, R28, R30 ;  /* 0x0000001c1d16723e */ /* 0x000fe2000480601e */
[----:B------:R-:W-:Y:S01]  /*b120*/  STS.128 [R69+UR11+0x14000], R36 ;  /* 0x0140002445007988 */ /* 0x000fe20008000c0b */
[----:B------:R-:W-:Y:S01]  /*b130*/  F2FP.SATFINITE.E5M2.F32.PACK_AB_MERGE_C R23, R33, R32, R34 ;  /* 0x000000202117723e */ /* 0x000fe20004806022 */
[----:B------:R-:W-:Y:S01]  /*b140*/  FFMA.FTZ R78, R79, R72, -0.24046532809734344482 ;  /* 0xbe763c8b4f4e7423 */ /* 0x000fe20000010048 */
[----:B------:R-:W1:Y:S01]  /*b150*/  LDCU.64 UR8, c[0x0][0x388] ;  /* 0x00007100ff0877ac */ /* 0x000e620008000a00 */
[----:B------:R-:W-:Y:S01]  /*b160*/  STS.128 [R68+UR11+0x14000], R52 ;  /* 0x0140003444007988 */ /* 0x000fe20008000c0b */
[----:B------:R-:W-:Y:S01]  /*b170*/  @P2 IADD3 R73, PT, PT, R73, 0x1, RZ ;  /* 0x0000000149492810 */ /* 0x000fe20007ffe0ff */
[----:B------:R-:W-:Y:S01]  /*b180*/  FFMA.FTZ R78, R79, R78, 0.28857114911079406738 ;  /* 0x3e93bf994f4e7423 */ /* 0x000fe2000001004e */
[----:B------:R-:W-:Y:S01]  /*b190*/  ISETP.GE.U32.AND P2, PT, R77, 0x7f800000, PT ;  /* 0x7f8000004d00780c */ /* 0x000fe20003f46070 */
[----:B------:R2:W-:Y:S01]  /*b1a0*/  STS.128 [R3+UR11+0x14000], R4 ;  /* 0x0140000403007988 */ /* 0x0005e20008000c0b */
[----:B------:R-:W-:Y:S01]  /*b1b0*/  ISETP.NE.AND P4, PT, RZ, UR15, PT ;  /* 0x0000000fff007c0c */ /* 0x000fe2000bf85270 */
[C---:B------:R-:W-:Y:S01]  /*b1c0*/  FFMA.FTZ R78, R79.reuse, R78, -0.36067417263984680176 ;  /* 0xbeb8aa494f4e7423 */ /* 0x040fe2000001004e */
[----:B---3--:R-:W-:Y:S01]  /*b1d0*/  UIMAD UR19, UR21, UR23, URZ ;  /* 0x00000017151372a4 */ /* 0x008fe2000f8e02ff */
[----:B------:R3:W-:Y:S01]  /*b1e0*/  STS.128 [R2+UR11+0x14000], R20 ;  /* 0x0140001402007988 */ /* 0x0007e20008000c0b */
[----:B------:R-:W-:Y:S01]  /*b1f0*/  MOV R81, R73 ;  /* 0x0000004900517202 */ /* 0x000fe20000000f00 */
[----:B------:R-:W-:Y:S01]  /*b200*/  FFMA.FTZ R78, R79, R78, 0.48089820146560668945 ;  /* 0x3ef6384a4f4e7423 */ /* 0x000fe2000001004e */
[----:B------:R4:W-:Y:S06]  /*b210*/  MEMBAR.ALL.CTA ;  /* 0x0000000000007992 */ /* 0x0009ec0000008000 */
[----:B----4-:R-:W4:Y:S01]  /*b220*/  FENCE.VIEW.ASYNC.S ;  /* 0x00000000000073c6 */ /* 0x010f220000000000 */
[----:B------:R-:W-:Y:S01]  /*b230*/  @!P3 IADD3 R81, PT, PT, -R81, RZ, RZ ;  /* 0x000000ff5151b210 */ /* 0x000fe20007ffe1ff */
[C---:B------:R-:W-:Y:S01]  /*b240*/  FFMA.FTZ R78, R79.reuse, R78, -0.72134751081466674805 ;  /* 0xbf38aa3b4f4e7423 */ /* 0x040fe2000001004e */
[----:B----4-:R-:W-:Y:S03]  /*b250*/  BAR.SYNC.DEFER_BLOCKING 0x0, 0x80 ;  /* 0x0002000000007b1d */ /* 0x010fe60000010000 */
[C---:B------:R-:W-:Y:S01]  /*b260*/  FMUL R78, R79.reuse, R78 ;  /* 0x0000004e4f4e7220 */ /* 0x040fe20000400000 */
[----:B------:R-:W-:Y:S01]  /*b270*/  @P2 MOV R8, 0x7f800000 ;  /* 0x7f80000000082802 */ /* 0x000fe20000000f00 */
[----:B-1----:R-:W-:Y:S01]  /*b280*/  UIMAD.WIDE UR8, UR19, 0x4, UR8 ;  /* 0x00000004130878a5 */ /* 0x002fe2000f8e0208 */
[----:B------:R-:W-:Y:S01]  /*b290*/  @!P4 LOP3.LUT R81, RZ, UR15, RZ, 0x33, !PT ;  /* 0x0000000fff51cc12 */ /* 0x000fe2000f8e33ff */
[----:B------:R-:W-:Y:S01]  /*b2a0*/  FMUL R78, R79, R78 ;  /* 0x0000004e4f4e7220 */ /* 0x000fe20000400000 */
[----:B------:R-:W-:-:S02]  /*b2b0*/  FSETP.NEU.AND P3, PT, R77, RZ, PT ;  /* 0x000000ff4d00720b */ /* 0x000fc40003f6d000 */
[----:B------:R-:W-:Y:S01]  /*b2c0*/  LEA R81, R81, R0, 0x8 ;  /* 0x0000000051517211 */ /* 0x000fe200078e40ff */
[----:B------:R-:W-:Y:S01]  /*b2d0*/  FFMA.FTZ R79, R79, 1.4426950216293334961, R78 ;  /* 0x3fb8aa3b4f4f7823 */ /* 0x000fe2000001004e */
[----:B------:R-:W-:Y:S01]  /*b2e0*/  MOV R72, UR8 ;  /* 0x0000000800487c02 */ /* 0x000fe20008000f00 */
[----:B------:R-:W-:Y:S01]  /*b2f0*/  USHF.L.U32 UR8, UR18, 0x1f, URZ ;  /* 0x0000001f12087899 */ /* 0x000fe200080006ff */
[----:B------:R-:W-:Y:S01]  /*b300*/  MOV R73, UR9 ;  /* 0x0000000900497c02 */ /* 0x000fe20008000f00 */
[----:B------:R-:W-:Y:S01]  /*b310*/  FADD R76, R76, R79 ;  /* 0x0000004f4c4c7221 */ /* 0x000fe20000000000 */
[----:B------:R-:W-:Y:S01]  /*b320*/  @P2 FFMA.FTZ R76, R77, R8, +INF ;  /* 0x7f8000004d4c2423 */ /* 0x000fe20000010008 */
[----:B------:R-:W-:Y:S01]  /*b330*/  USHF.L.U32 UR9, UR4, 0x1f, URZ ;  /* 0x0000001f04097899 */ /* 0x000fe200080006ff */
[----:B------:R-:W-:Y:S01]  /*b340*/  IMAD.WIDE R72, R81, 0x4, R72 ;  /* 0x0000000451487825 */ /* 0x000fe200078e0248 */
[----:B------:R-:W-:Y:S01]  /*b350*/  MOV R8, UR8 ;  /* 0x0000000800087c02 */ /* 0x000fe20008000f00 */
[----:B------:R-:W-:Y:S01]  /*b360*/  UIADD3 UR8, UPT, UPT, UR24, UR30, UR20 ;  /* 0x0000001e18087290 */ /* 0x000fe2000fffe014 */
[----:B------:R-:W-:-:S02]  /*b370*/  FSEL R9, R76, -INF , P3 ;  /* 0xff8000004c097808 */ /* 0x000fc40001800000 */
[----:B--2---:R-:W-:Y:S01]  /*b380*/  MOV R4, UR9 ;  /* 0x0000000900047c02 */ /* 0x004fe20008000f00 */
[----:B------:R-:W-:Y:S01]  /*b390*/  @!P1 SYNCS.ARRIVE.TRANS64.A1T0 RZ, [UR11+0x18250], RZ ;  /* 0x018250ffffff99a7 */ /* 0x000fe2000810000b */
[----:B------:R-:W-:Y:S01]  /*b3a0*/  BAR.SYNC.DEFER_BLOCKING 0x0, 0x80 ;  /* 0x0002000000007b1d */ /* 0x000fe20000010000 */
[----:B------:R-:W-:-:S05]  /*b3b0*/  FADD R9, R74, R9 ;  /* 0x000000094a097221 */ /* 0x000fca0000000000 */
[----:B------:R-:W-:Y:S01]  /*b3c0*/  @!P1 SYNCS.ARRIVE.TRANS64.A1T0 RZ, [UR11+0x18240], RZ ;  /* 0x018240ffffff99a7 */ /* 0x000fe2000810000b */
[----:B------:R3:W-:Y:S01]  /*b3d0*/  STG.E desc[UR16][R72.64], R9 ;  /* 0x0000000948007986 */ /* 0x0007e2000c101910 */
[----:B------:R-:W-:Y:S06]  /*b3e0*/  BAR.SYNC.DEFER_BLOCKING 0x0, 0x80 ;  /* 0x0002000000007b1d */ /* 0x000fec0000010000 */
[----:B------:R-:W1:Y:S02]  /*b3f0*/  SYNCS.PHASECHK.TRANS64.TRYWAIT P2, [UR11+0x182e0], R8 ;  /* 0x0182e008ff0075a7 */ /* 0x000e64000804110b */
[----:B-1-3--:R-:W-:Y:S05]  /*b400*/  @!P2 BRA `(.L_x_114) ;  /* 0x0000001800fca947 */ /* 0x00afea0003800000 */
.L_x_202:
[----:B------:R-:W1:Y:S01]  /*b410*/  LDTM R74, tmem[UR8] ;  /* 0x00000008004a79ee */ /* 0x000e620008040000 */
[----:B------:R-:W-:Y:S01]  /*b420*/  NOP ;  /* 0x0000000000007918 */ /* 0x000fe20000000000 */
[----:B-1----:R-:W1:Y:S01]  /*b430*/  LDTM R75, tmem[UR8+0x1] ;  /* 0x00000108004b79ee */ /* 0x002e620008040000 */
[----:B------:R-:W-:Y:S01]  /*b440*/  NOP ;  /* 0x0000000000007918 */ /* 0x000fe20000000000 */
[----:B-1----:R-:W-:Y:S01]  /*b450*/  BAR.SYNC.DEFER_BLOCKING 0x0, 0x80 ;  /* 0x0002000000007b1d */ /* 0x002fe20000010000 */
[----:B------:R-:W-:-:S06]  /*b460*/  USHF.L.U32 UR8, UR5, 0x1f, URZ ;  /* 0x0000001f05087899 */ /* 0x000fcc00080006ff */
[----:B------:R-:W-:Y:S01]  /*b470*/  MOV R5, UR8 ;  /* 0x0000000800057c02 */ /* 0x000fe20008000f00 */
[----:B------:R-:W-:Y:S01]  /*b480*/  @!P1 SYNCS.ARRIVE.TRANS64.A1T0 RZ, [UR11+0x182f0], RZ ;  /* 0x0182f0ffffff99a7 */ /* 0x000fe2000810000b */
[----:B------:R-:W-:Y:S06]  /*b490*/  BAR.SYNC.DEFER_BLOCKING 0x0, 0x80 ;  /* 0x0002000000007b1d */ /* 0x000fec0000010000 */
[----:B------:R-:W1:Y:S02]  /*b4a0*/  SYNCS.PHASECHK.TRANS64.TRYWAIT P2, [UR11+0x18268], R4 ;  /* 0x01826804ff0075a7 */ /* 0x000e64000804110b */
[----:B-1----:R-:W-:Y:S05]  /*b4b0*/  @!P2 BRA `(.L_x_115) ;  /* 0x0000001800dca947 */ /* 0x002fea0003800000 */
.L_x_203:
[----:B------:R-:W1:Y:S02]  /*b4c0*/  SYNCS.PHASECHK.TRANS64.TRYWAIT P2, [UR11+0x18238], R5 ;  /* 0x01823805ff0075a7 */ /* 0x000e64000804110b */
[----:B-1----:R-:W-:Y:S05]  /*b4d0*/  @!P2 BRA `(.L_x_116) ;  /* 0x0000001800e0a947 */ /* 0x002fea0003800000 */
.L_x_204:
[C---:B------:R-:W-:Y:S01]  /*b4e0*/  FSETP.GEU.AND P3, PT, |R75|.reuse, 1.175494350822287508e-38, PT ;  /* 0x008000004b00780b */ /* 0x040fe20003f6e200 */
[----:B------:R-:W-:Y:S01]  /*b4f0*/  UIADD3 UR8, UPT, UPT, UR29, UR24, URZ ;  /* 0x000000181d087290 */ /* 0x000fe2000fffe0ff */
[C---:B------:R-:W-:Y:S01]  /*b500*/  FMUL R4, R75.reuse, 0.25 ;  /* 0x3e8000004b047820 */ /* 0x040fe20000400000 */
[C---:B------:R-:W-:Y:S01]  /*b510*/  FSETP.GT.AND P2, PT, |R75|.reuse, 8.50705917302346158658e+37, PT ;  /* 0x7e8000004b00780b */ /* 0x040fe20003f44200 */
[----:B------:R-:W-:Y:S01]  /*b520*/  UIADD3 UR14, UPT, UPT, UR14, 0xa0, URZ ;  /* 0x000000a00e0e7890 */ /* 0x000fe2000fffe0ff */
[----:B------:R-:W-:Y:S01]  /*b530*/  FSETP.GEU.AND P4, PT, R75, 1.175494350822287508e-38, PT ;  /* 0x008000004b00780b */ /* 0x000fe20003f8e000 */
[----:B------:R-:W-:Y:S01]  /*b540*/  ULEA UR8, UR20, UR8, 0x6 ;  /* 0x0000000814087291 */ /* 0x000fe2000f8e30ff */
[----:B------:R-:W-:Y:S01]  /*b550*/  FSEL R76, R4, R75, P2 ;  /* 0x0000004b044c7208 */ /* 0x000fe20001000000 */
[----:B------:R-:W-:Y:S01]  /*b560*/  UISETP.GE.AND UP0, UPT, UR14, UR25, UPT ;  /* 0x000000190e00728c */ /* 0x000fe2000bf06270 */
[----:B------:R-:W-:Y:S01]  /*b570*/  FSEL R71, R71, 1, P2 ;  /* 0x3f80000047477808 */ /* 0x000fe20001000000 */
[----:B------:R-:W-:-:S02]  /*b580*/  ULOP3.LUT UR4, UR4, 0x1, URZ, 0x3c, !UPT ;  /* 0x0000000104047892 */ /* 0x000fc4000f8e3cff */
[----:B------:R-:W-:Y:S01]  /*b590*/  ULOP3.LUT UR5, UR5, 0x1, URZ, 0x3c, !UPT ;  /* 0x0000000105057892 */ /* 0x000fe2000f8e3cff */
[----:B------:R-:W-:Y:S01]  /*b5a0*/  @!P3 FMUL R76, R76, 16777216 ;  /* 0x4b8000004c4cb820 */ /* 0x000fe20000400000 */
[----:B------:R-:W-:Y:S01]  /*b5b0*/  @!P3 FMUL R71, R71, 16777216 ;  /* 0x4b8000004747b820 */ /* 0x000fe20000400000 */
[----:B------:R-:W1:Y:S01]  /*b5c0*/  LDTM.x32 R36, tmem[UR8] ;  /* 0x00000008002479ee */ /* 0x000e6200082c0000 */
[----:B------:R-:W2:Y:S01]  /*b5d0*/  LDTM.x32 R4, tmem[UR8+0x20] ;  /* 0x00002008000479ee */ /* 0x000ea200082c0000 */
[----:B------:R-:W-:Y:S01]  /*b5e0*/  NOP ;  /* 0x0000000000007918 */ /* 0x000fe20000000000 */
[----:B------:R-:W-:Y:S01]  /*b5f0*/  @!P4 FMUL R75, R75, 8388608 ;  /* 0x4b0000004b4bc820 */ /* 0x000fe20000400000 */
[----:B------:R-:W3:Y:S04]  /*b600*/  MUFU.RCP R76, R76 ;  /* 0x0000004c004c7308 */ /* 0x000ee80000001000 */
[----:B------:R-:W-:-:S02]  /*b610*/  ISETP.GE.U32.AND P2, PT, R75, 0x7f800000, PT ;  /* 0x7f8000004b00780c */ /* 0x000fc40003f46070 */
[C---:B------:R-:W-:Y:S01]  /*b620*/  FSETP.NEU.AND P3, PT, R75.reuse, RZ, PT ;  /* 0x000000ff4b00720b */ /* 0x040fe20003f6d000 */
[----:B---3--:R-:W-:Y:S01]  /*b630*/  FMUL R71, R76, R71 ;  /* 0x000000474c477220 */ /* 0x008fe20000400000 */
[----:B------:R-:W-:-:S03]  /*b640*/  IADD3 R76, PT, PT, R75, -0x3f3504f3, RZ ;  /* 0xc0cafb0d4b4c7810 */ /* 0x000fc60007ffe0ff */
[-C--:B-1----:R-:W-:Y:S01]  /*b650*/  FMUL2 R38, R38.F32x2.HI_LO, R71.reuse.F32 ;  /* 0x000000472626724a */ /* 0x082fe20001000000 */
[----:B------:R-:W-:Y:S01]  /*b660*/  LOP3.LUT R76, R76, 0xff800000, RZ, 0xc0, !PT ;  /* 0xff8000004c4c7812 */ /* 0x000fe200078ec0ff */
[-C--:B------:R-:W-:Y:S02]  /*b670*/  FMUL2 R42, R42.F32x2.HI_LO, R71.reuse.F32 ;  /* 0x000000472a2a724a */ /* 0x080fe40001000000 */
        /* <DEDUP_REMOVED lines=12> */
[-C--:B--2---:R-:W-:Y:S01]  /*b740*/  FMUL2 R6, R6.F32x2.HI_LO, R71.reuse.F32 ;  /* 0x000000470606724a */ /* 0x084fe20001000000 */
        /* <DEDUP_REMOVED lines=47> */
[----:B------:R1:W-:Y:S01]  /*ba40*/  STS.128 [R69+UR11+0x16000], R36 ;  /* 0x0160002445007988 */ /* 0x0003e20008000c0b */
[----:B------:R-:W-:-:S02]  /*ba50*/  F2FP.SATFINITE.E5M2.F32.PACK_AB_MERGE_C R22, R29, R28, R30 ;  /* 0x0000001c1d16723e */ /* 0x000fc4000480601e */
[----:B------:R-:W-:Y:S01]  /*ba60*/  F2FP.SATFINITE.E5M2.F32.PACK_AB_MERGE_C R23, R33, R32, R34 ;  /* 0x000000202117723e */ /* 0x000fe20004806022 */
[----:B------:R1:W-:Y:S01]  /*ba70*/  STS.128 [R68+UR11+0x16000], R52 ;  /* 0x0160003444007988 */ /* 0x0003e20008000c0b */
[-C--:B------:R-:W-:Y:S02]  /*ba80*/  IADD3 R77, PT, PT, R75, -R76.reuse, RZ ;  /* 0x8000004c4b4d7210 */ /* 0x080fe40007ffe0ff */
[----:B------:R-:W-:Y:S01]  /*ba90*/  FSEL R11, RZ, -23, P4 ;  /* 0xc1b80000ff0b7808 */ /* 0x000fe20002000000 */
[----:B------:R1:W-:Y:S01]  /*baa0*/  STS.128 [R3+UR11+0x16000], R4 ;  /* 0x0160000403007988 */ /* 0x0003e20008000c0b */
[----:B------:R-:W-:Y:S01]  /*bab0*/  I2FP.F32.S32 R76, R76 ;  /* 0x0000004c004c7245 */ /* 0x000fe20000201400 */
[----:B------:R-:W-:Y:S01]  /*bac0*/  FADD R77, R77, -1 ;  /* 0xbf8000004d4d7421 */ /* 0x000fe20000000000 */
[----:B------:R-:W-:Y:S01]  /*bad0*/  @P2 MOV R10, 0x7f800000 ;  /* 0x7f800000000a2802 */ /* 0x000fe20000000f00 */
[----:B------:R1:W-:Y:S02]  /*bae0*/  STS.128 [R2+UR11+0x16000], R20 ;  /* 0x0160001402007988 */ /* 0x0003e40008000c0b */
[C---:B------:R-:W-:Y:S01]  /*baf0*/  FFMA.FTZ R70, R77.reuse, R70, -0.16845393180847167969 ;  /* 0xbe2c7f304d467423 */ /* 0x040fe20000010046 */
[----:B------:R-:W-:Y:S01]  /*bb00*/  FFMA.FTZ R11, R76, 1.1920928955078125e-07, R11 ;  /* 0x340000004c0b7823 */ /* 0x000fe2000001000b */
[----:B------:R2:W-:Y:S06]  /*bb10*/  MEMBAR.ALL.CTA ;  /* 0x0000000000007992 */ /* 0x0005ec0000008000 */
[----:B--2---:R-:W2:Y:S01]  /*bb20*/  FENCE.VIEW.ASYNC.S ;  /* 0x00000000000073c6 */ /* 0x004ea20000000000 */
[----:B------:R-:W-:-:S04]  /*bb30*/  FFMA.FTZ R70, R77, R70, 0.1716887056827545166 ;  /* 0x3e2fcf2a4d467423 */ /* 0x000fc80000010046 */
[----:B------:R-:W-:-:S04]  /*bb40*/  FFMA.FTZ R70, R77, R70, -0.17900948226451873779 ;  /* 0xbe374e434d467423 */ /* 0x000fc80000010046 */
[----:B------:R-:W-:-:S04]  /*bb50*/  FFMA.FTZ R70, R77, R70, 0.20512372255325317383 ;  /* 0x3e520bf44d467423 */ /* 0x000fc80000010046 */
[----:B------:R-:W-:-:S04]  /*bb60*/  FFMA.FTZ R70, R77, R70, -0.24046532809734344482 ;  /* 0xbe763c8b4d467423 */ /* 0x000fc80000010046 */
[----:B------:R-:W-:-:S04]  /*bb70*/  FFMA.FTZ R70, R77, R70, 0.28857114911079406738 ;  /* 0x3e93bf994d467423 */ /* 0x000fc80000010046 */
[C---:B------:R-:W-:Y:S01]  /*bb80*/  FFMA.FTZ R70, R77.reuse, R70, -0.36067417263984680176 ;  /* 0xbeb8aa494d467423 */ /* 0x040fe20000010046 */
[----:B--2---:R-:W-:Y:S03]  /*bb90*/  BAR.SYNC.DEFER_BLOCKING 0x0, 0x80 ;  /* 0x0002000000007b1d */ /* 0x004fe60000010000 */
[----:B------:R-:W-:-:S04]  /*bba0*/  FFMA.FTZ R70, R77, R70, 0.48089820146560668945 ;  /* 0x3ef6384a4d467423 */ /* 0x000fc80000010046 */
[----:B------:R-:W-:-:S04]  /*bbb0*/  FFMA.FTZ R70, R77, R70, -0.72134751081466674805 ;  /* 0xbf38aa3b4d467423 */ /* 0x000fc80000010046 */
[----:B------:R-:W-:-:S04]  /*bbc0*/  FMUL R70, R77, R70 ;  /* 0x000000464d467220 */ /* 0x000fc80000400000 */
[----:B------:R-:W-:-:S04]  /*bbd0*/  FMUL R70, R77, R70 ;  /* 0x000000464d467220 */ /* 0x000fc80000400000 */
[----:B------:R-:W-:-:S04]  /*bbe0*/  FFMA.FTZ R70, R77, 1.4426950216293334961, R70 ;  /* 0x3fb8aa3b4d467823 */ /* 0x000fc80000010046 */
[----:B------:R-:W-:Y:S01]  /*bbf0*/  FADD R8, R11, R70 ;  /* 0x000000460b087221 */ /* 0x000fe20000000000 */
[----:B------:R-:W-:Y:S01]  /*bc00*/  @P2 FFMA.FTZ R8, R75, R10, +INF ;  /* 0x7f8000004b082423 */ /* 0x000fe2000001000a */
[----:B------:R-:W-:Y:S01]  /*bc10*/  @!P1 SYNCS.ARRIVE.TRANS64.A1T0 RZ, [UR11+0x18258], RZ ;  /* 0x018258ffffff99a7 */ /* 0x000fe2000810000b */
[----:B------:R-:W-:Y:S01]  /*bc20*/  BAR.SYNC.DEFER_BLOCKING 0x0, 0x80 ;  /* 0x0002000000007b1d */ /* 0x000fe20000010000 */
[----:B------:R-:W-:Y:S02]  /*bc30*/  PLOP3.LUT P2, PT, PT, PT, UP0, 0x80, 0x8 ;  /* 0x000000000008781c */ /* 0x000fe40003f4f008 */
[----:B------:R-:W-:-:S05]  /*bc40*/  FSEL R9, R8, -INF , P3 ;  /* 0xff80000008097808 */ /* 0x000fca0001800000 */
[----:B------:R-:W-:Y:S01]  /*bc50*/  FADD R9, R9, R74 ;  /* 0x0000004a09097221 */ /* 0x000fe20000000000 */
[----:B------:R-:W-:Y:S04]  /*bc60*/  @!P1 SYNCS.ARRIVE.TRANS64.A1T0 RZ, [UR11+0x18248], RZ ;  /* 0x018248ffffff99a7 */ /* 0x000fe8000810000b */
[----:B------:R1:W-:Y:S01]  /*bc70*/  STG.E desc[UR16][R72.64], R9 ;  /* 0x0000000948007986 */ /* 0x0003e2000c101910 */
[----:B------:R-:W-:Y:S05]  /*bc80*/  @!P2 BRA `(.L_x_117) ;  /* 0xffffffdc00a8a947 */ /* 0x000fea000383ffff */
.L_x_102:
[----:B------:R-:W-:Y:S06]  /*bc90*/  BAR.SYNC.DEFER_BLOCKING 0x1 ;  /* 0x0040000000007b1d */ /* 0x000fec0000010000 */
.L_x_118:
[----:B------:R-:W-:-:S08]  /*bca0*/  NOP ;  /* 0x0000000000007918 */ /* 0x000fd00000000000 */
[----:B------:R-:W2:Y:S02]  /*bcb0*/  USETMAXREG.TRY_ALLOC.CTAPOOL UP0, 0x100 ;  /* 0x00000100000079c8 */ /* 0x000ea40008000600 */
[----:B--2---:R-:W-:-:S13]  /*bcc0*/  PLOP3.LUT P2, PT, PT, PT, UP0, 0x80, 0x8 ;  /* 0x000000000008781c */ /* 0x004fda0003f4f008 */
[----:B------:R-:W-:Y:S05]  /*bcd0*/  @!P2 BRA `(.L_x_118) ;  /* 0xfffffffc00f0a947 */ /* 0x000fea000383ffff */
[----:B------:R-:W-:Y:S06]  /*bce0*/  BAR.SYNC.DEFER_BLOCKING 0x0, 0x80 ;  /* 0x0002000000007b1d */ /* 0x000fec0000010000 */
[----:B------:R-:W-:Y:S04]  /*bcf0*/  BSSY.RECONVERGENT B0, `(.L_x_119) ;  /* 0x0000004000007945 */ /* 0x000fe80003800200 */
[----:B------:R-:W-:Y:S05]  /*bd00*/  @P1 BRA `(.L_x_120) ;  /* 0x0000000000081947 */ /* 0x000fea0003800000 */
[----:B------:R-:W2:Y:S02]  /*bd10*/  SYNCS.CCTL.IV [UR11+0x18210] ;  /* 0x01821000ff0079b1 */ /* 0x000ea4000800000b */
[----:B--2---:R-:W2:Y:S02]  /*bd20*/  SYNCS.CCTL.IV [UR11+0x18220] ;  /* 0x01822000ff0079b1 */ /* 0x004ea4000800000b */
.L_x_120:
[----:B------:R-:W-:Y:S05]  /*bd30*/  BSYNC.RECONVERGENT B0 ;  /* 0x0000000000007941 */ /* 0x000fea0003800200 */
.L_x_119:
[----:B--2---:R-:W-:Y:S06]  /*bd40*/  BAR.SYNC.DEFER_BLOCKING 0x0, 0x80 ;  /* 0x0002000000007b1d */ /* 0x004fec0000010000 */
[----:B------:R-:W-:Y:S04]  /*bd50*/  BSSY.RECONVERGENT B0, `(.L_x_121) ;  /* 0x0000004000007945 */ /* 0x000fe80003800200 */
[----:B------:R-:W-:Y:S05]  /*bd60*/  @P1 BRA `(.L_x_122) ;  /* 0x0000000000081947 */ /* 0x000fea0003800000 */
[----:B------:R-:W2:Y:S02]  /*bd70*/  SYNCS.CCTL.IV [UR11+0x18218] ;  /* 0x01821800ff0079b1 */ /* 0x000ea4000800000b */
[----:B--2---:R-:W2:Y:S02]  /*bd80*/  SYNCS.CCTL.IV [UR11+0x18228] ;  /* 0x01822800ff0079b1 */ /* 0x004ea4000800000b */
.L_x_122:
[----:B------:R-:W-:Y:S05]  /*bd90*/  BSYNC.RECONVERGENT B0 ;  /* 0x0000000000007941 */ /* 0x000fea0003800200 */
.L_x_121:
[----:B------:R-:W-:Y:S04]  /*bda0*/  BSSY.RECONVERGENT B0, `(.L_x_123) ;  /* 0x0000004000007945 */ /* 0x000fe80003800200 */
[----:B------:R-:W-:Y:S05]  /*bdb0*/  @P1 BRA `(.L_x_124) ;  /* 0x0000000000081947 */ /* 0x000fea0003800000 */
[----:B--2---:R-:W2:Y:S02]  /*bdc0*/  SYNCS.CCTL.IV [UR11+0x18190] ;  /* 0x01819000ff0079b1 */ /* 0x004ea4000800000b */
[----:B--2---:R-:W3:Y:S02]  /*bdd0*/  @!P1 SYNCS.CCTL.IV [UR11+0x181d0] ;  /* 0x0181d000ff0099b1 */ /* 0x004ee4000800000b */
.L_x_124:
[----:B------:R-:W-:Y:S05]  /*bde0*/  BSYNC.RECONVERGENT B0 ;  /* 0x0000000000007941 */ /* 0x000fea0003800200 */
.L_x_123:
[----:B--23--:R-:W-:Y:S06]  /*bdf0*/  BAR.SYNC.DEFER_BLOCKING 0x0, 0x80 ;  /* 0x0002000000007b1d */ /* 0x00cfec0000010000 */
[----:B------:R-:W-:Y:S04]  /*be00*/  BSSY.RECONVERGENT B0, `(.L_x_125) ;  /* 0x0000004000007945 */ /* 0x000fe80003800200 */
[----:B------:R-:W-:Y:S05]  /*be10*/  @P1 BRA `(.L_x_126) ;  /* 0x0000000000081947 */ /* 0x000fea0003800000 */
[----:B------:R-:W2:Y:S02]  /*be20*/  SYNCS.CCTL.IV [UR11+0x18198] ;  /* 0x01819800ff0079b1 */ /* 0x000ea4000800000b */
[----:B--2---:R-:W2:Y:S02]  /*be30*/  SYNCS.CCTL.IV [UR11+0x181d8] ;  /* 0x0181d800ff0079b1 */ /* 0x004ea4000800000b */
.L_x_126:
[----:B------:R-:W-:Y:S05]  /*be40*/  BSYNC.RECONVERGENT B0 ;  /* 0x0000000000007941 */ /* 0x000fea0003800200 */
.L_x_125:
[----:B--2---:R-:W-:Y:S06]  /*be50*/  BAR.SYNC.DEFER_BLOCKING 0x0, 0x80 ;  /* 0x0002000000007b1d */ /* 0x004fec0000010000 */
[----:B------:R-:W-:Y:S04]  /*be60*/  BSSY.RECONVERGENT B0, `(.L_x_127) ;  /* 0x0000004000007945 */ /* 0x000fe80003800200 */
[----:B------:R-:W-:Y:S05]  /*be70*/  @P1 BRA `(.L_x_128) ;  /* 0x0000000000081947 */ /* 0x000fea0003800000 */
[----:B------:R-:W2:Y:S02]  /*be80*/  SYNCS.CCTL.IV [UR11+0x181a0] ;  /* 0x0181a000ff0079b1 */ /* 0x000ea4000800000b */
[----:B--2---:R-:W2:Y:S02]  /*be90*/  SYNCS.CCTL.IV [UR11+0x181e0] ;  /* 0x0181e000ff0079b1 */ /* 0x004ea4000800000b */
.L_x_128:
[----:B------:R-:W-:Y:S05]  /*bea0*/  BSYNC.RECONVERGENT B0 ;  /* 0x0000000000007941 */ /* 0x000fea0003800200 */
.L_x_127:
[----:B--2---:R-:W-:Y:S06]  /*beb0*/  BAR.SYNC.DEFER_BLOCKING 0x0, 0x80 ;  /* 0x0002000000007b1d */ /* 0x004fec0000010000 */
[----:B------:R-:W-:Y:S04]  /*bec0*/  BSSY.RECONVERGENT B0, `(.L_x_129) ;  /* 0x0000004000007945 */ /* 0x000fe80003800200 */
[----:B------:R-:W-:Y:S05]  /*bed0*/  @P1 BRA `(.L_x_130) ;  /* 0x0000000000081947 */ /* 0x000fea0003800000 */
[----:B------:R-:W2:Y:S02]  /*bee0*/  SYNCS.CCTL.IV [UR11+0x181a8] ;  /* 0x0181a800ff0079b1 */ /* 0x000ea4000800000b */
[----:B--2---:R-:W2:Y:S02]  /*bef0*/  SYNCS.CCTL.IV [UR11+0x181e8] ;  /* 0x0181e800ff0079b1 */ /* 0x004ea4000800000b */
.L_x_130:
[----:B------:R-:W-:Y:S05]  /*bf00*/  BSYNC.RECONVERGENT B0 ;  /* 0x0000000000007941 */ /* 0x000fea0003800200 */
.L_x_129:
[----:B--2---:R-:W-:Y:S06]  /*bf10*/  BAR.SYNC.DEFER_BLOCKING 0x0, 0x80 ;  /* 0x0002000000007b1d */ /* 0x004fec0000010000 */
[----:B------:R-:W-:Y:S04]  /*bf20*/  BSSY.RECONVERGENT B0, `(.L_x_131) ;  /* 0x0000004000007945 */ /* 0x000fe80003800200 */
[----:B------:R-:W-:Y:S05]  /*bf30*/  @P1 BRA `(.L_x_132) ;  /* 0x0000000000081947 */ /* 0x000fea0003800000 */
[----:B------:R-:W2:Y:S02]  /*bf40*/  SYNCS.CCTL.IV [UR11+0x181b0] ;  /* 0x0181b000ff0079b1 */ /* 0x000ea4000800000b */
[----:B--2---:R-:W2:Y:S02]  /*bf50*/  SYNCS.CCTL.IV [UR11+0x181f0] ;  /* 0x0181f000ff0079b1 */ /* 0x004ea4000800000b */
.L_x_132:
[----:B------:R-:W-:Y:S05]  /*bf60*/  BSYNC.RECONVERGENT B0 ;  /* 0x0000000000007941 */ /* 0x000fea0003800200 */
.L_x_131:
[----:B--2---:R-:W-:Y:S06]  /*bf70*/  BAR.SYNC.DEFER_BLOCKING 0x0, 0x80 ;  /* 0x0002000000007b1d */ /* 0x004fec0000010000 */
[----:B------:R-:W-:Y:S04]  /*bf80*/  BSSY.RECONVERGENT B0, `(.L_x_133) ;  /* 0x0000004000007945 */ /* 0x000fe80003800200 */
[----:B------:R-:W-:Y:S05]  /*bf90*/  @P1 BRA `(.L_x_134) ;  /* 0x0000000000081947 */ /* 0x000fea0003800000 */
[----:B------:R-:W2:Y:S02]  /*bfa0*/  SYNCS.CCTL.IV [UR11+0x181b8] ;  /* 0x0181b800ff0079b1 */ /* 0x000ea4000800000b */
[----:B--2---:R-:W2:Y:S02]  /*bfb0*/  SYNCS.CCTL.IV [UR11+0x181f8] ;  /* 0x0181f800ff0079b1 */ /* 0x004ea4000800000b */
.L_x_134:
[----:B------:R-:W-:Y:S05]  /*bfc0*/  BSYNC.RECONVERGENT B0 ;  /* 0x0000000000007941 */ /* 0x000fea0003800200 */
.L_x_133:
[----:B--2---:R-:W-:Y:S06]  /*bfd0*/  BAR.SYNC.DEFER_BLOCKING 0x0, 0x80 ;  /* 0x0002000000007b1d */ /* 0x004fec0000010000 */
[----:B------:R-:W-:Y:S04]  /*bfe0*/  BSSY.RECONVERGENT B0, `(.L_x_135) ;  /* 0x0000004000007945 */ /* 0x000fe80003800200 */
[----:B------:R-:W-:Y:S05]  /*bff0*/  @P1 BRA `(.L_x_136) ;  /* 0x0000000000081947 */ /* 0x000fea0003800000 */
[----:B------:R-:W2:Y:S02]  /*c000*/  SYNCS.CCTL.IV [UR11+0x181c0] ;  /* 0x0181c000ff0079b1 */ /* 0x000ea4000800000b */
[----:B--2---:R-:W2:Y:S02]  /*c010*/  SYNCS.CCTL.IV [UR11+0x18200] ;  /* 0x01820000ff0079b1 */ /* 0x004ea4000800000b */
.L_x_136:
[----:B------:R-:W-:Y:S05]  /*c020*/  BSYNC.RECONVERGENT B0 ;  /* 0x0000000000007941 */ /* 0x000fea0003800200 */
.L_x_135:
[----:B--2---:R-:W-:Y:S06]  /*c030*/  BAR.SYNC.DEFER_BLOCKING 0x0, 0x80 ;  /* 0x0002000000007b1d */ /* 0x004fec0000010000 */
[----:B------:R-:W-:Y:S04]  /*c040*/  BSSY.RECONVERGENT B0, `(.L_x_137) ;  /* 0x0000004000007945 */ /* 0x000fe80003800200 */
[----:B------:R-:W-:Y:S05]  /*c050*/  @P1 BRA `(.L_x_138) ;  /* 0x0000000000081947 */ /* 0x000fea0003800000 */
[----:B------:R-:W2:Y:S02]  /*c060*/  SYNCS.CCTL.IV [UR11+0x181c8] ;  /* 0x0181c800ff0079b1 */ /* 0x000ea4000800000b */
[----:B--2---:R-:W2:Y:S02]  /*c070*/  SYNCS.CCTL.IV [UR11+0x18208] ;  /* 0x01820800ff0079b1 */ /* 0x004ea4000800000b */
.L_x_138:
[----:B------:R-:W-:Y:S05]  /*c080*/  BSYNC.RECONVERGENT B0 ;  /* 0x0000000000007941 */ /* 0x000fea0003800200 */
.L_x_137:
[----:B------:R-:W-:Y:S04]  /*c090*/  BSSY.RECONVERGENT B0, `(.L_x_139) ;  /* 0x0000004000007945 */ /* 0x000fe80003800200 */
[----:B------:R-:W-:Y:S05]  /*c0a0*/  @P1 BRA `(.L_x_140) ;  /* 0x0000000000081947 */ /* 0x000fea0003800000 */
[----:B--2---:R-:W2:Y:S02]  /*c0b0*/  SYNCS.CCTL.IV [UR11+0x18230] ;  /* 0x01823000ff0079b1 */ /* 0x004ea4000800000b */
[----:B--2---:R-:W3:Y:S02]  /*c0c0*/  @!P1 SYNCS.CCTL.IV [UR11+0x18240] ;  /* 0x01824000ff0099b1 */ /* 0x004ee4000800000b */
.L_x_140:
[----:B------:R-:W-:Y:S05]  /*c0d0*/  BSYNC.RECONVERGENT B0 ;  /* 0x0000000000007941 */ /* 0x000fea0003800200 */
.L_x_139:
[----:B--23--:R-:W-:Y:S06]  /*c0e0*/  BAR.SYNC.DEFER_BLOCKING 0x0, 0x80 ;  /* 0x0002000000007b1d */ /* 0x00cfec0000010000 */
[----:B------:R-:W-:Y:S04]  /*c0f0*/  BSSY.RECONVERGENT B0, `(.L_x_141) ;  /* 0x0000004000007945 */ /* 0x000fe80003800200 */
[----:B------:R-:W-:Y:S05]  /*c100*/  @P1 BRA `(.L_x_142) ;  /* 0x0000000000081947 */ /* 0x000fea0003800000 */
[----:B------:R-:W2:Y:S02]  /*c110*/  SYNCS.CCTL.IV [UR11+0x18238] ;  /* 0x01823800ff0079b1 */ /* 0x000ea4000800000b */
[----:B--2---:R-:W2:Y:S02]  /*c120*/  SYNCS.CCTL.IV [UR11+0x18248] ;  /* 0x01824800ff0079b1 */ /* 0x004ea4000800000b */
.L_x_142:
[----:B------:R-:W-:Y:S05]  /*c130*/  BSYNC.RECONVERGENT B0 ;  /* 0x0000000000007941 */ /* 0x000fea0003800200 */
.L_x_141:
[----:B------:R-:W-:Y:S04]  /*c140*/  BSSY.RECONVERGENT B0, `(.L_x_143) ;  /* 0x0000004000007945 */ /* 0x000fe80003800200 */
[----:B------:R-:W-:Y:S05]  /*c150*/  @P1 BRA `(.L_x_144) ;  /* 0x0000000000081947 */ /* 0x000fea0003800000 */
[----:B--2---:R-:W2:Y:S02]  /*c160*/  SYNCS.CCTL.IV [UR11+0x18250] ;  /* 0x01825000ff0079b1 */ /* 0x004ea4000800000b */
[----:B--2---:R-:W3:Y:S02]  /*c170*/  @!P1 SYNCS.CCTL.IV [UR11+0x18260] ;  /* 0x01826000ff0099b1 */ /* 0x004ee4000800000b */
.L_x_144:
[----:B------:R-:W-:Y:S05]  /*c180*/  BSYNC.RECONVERGENT B0 ;  /* 0x0000000000007941 */ /* 0x000fea0003800200 */
.L_x_143:
[----:B--23--:R-:W-:Y:S06]  /*c190*/  BAR.SYNC.DEFER_BLOCKING 0x0, 0x80 ;  /* 0x0002000000007b1d */ /* 0x00cfec0000010000 */
[----:B------:R-:W-:Y:S04]  /*c1a0*/  BSSY.RECONVERGENT B0, `(.L_x_145) ;  /* 0x0000004000007945 */ /* 0x000fe80003800200 */
[----:B------:R-:W-:Y:S05]  /*c1b0*/  @P1 BRA `(.L_x_146) ;  /* 0x0000000000081947 */ /* 0x000fea0003800000 */
[----:B------:R-:W2:Y:S02]  /*c1c0*/  SYNCS.CCTL.IV [UR11+0x18258] ;  /* 0x01825800ff0079b1 */ /* 0x000ea4000800000b */
[----:B--2---:R-:W2:Y:S02]  /*c1d0*/  SYNCS.CCTL.IV [UR11+0x18268] ;  /* 0x01826800ff0079b1 */ /* 0x004ea4000800000b */
.L_x_146:
[----:B------:R-:W-:Y:S05]  /*c1e0*/  BSYNC.RECONVERGENT B0 ;  /* 0x0000000000007941 */ /* 0x000fea0003800200 */
.L_x_145:
[----:B------:R-:W-:Y:S04]  /*c1f0*/  BSSY.RECONVERGENT B0, `(.L_x_147) ;  /* 0x0000013000007945 */ /* 0x000fe80003800200 */
[----:B------:R-:W-:Y:S04]  /*c200*/  BSSY.RELIABLE B1, `(.L_x_148) ;  /* 0x0000010000017945 */ /* 0x000fe80003800100 */
[----:B------:R-:W-:Y:S05]  /*c210*/  @P1 BRA `(.L_x_149) ;  /* 0x00000000000c1947 */ /* 0x000fea0003800000 */
[----:B--2---:R-:W2:Y:S01]  /*c220*/  SYNCS.CCTL.IV [UR11+0x18280] ;  /* 0x01828000ff0079b1 */ /* 0x004ea2000800000b */
[----:B------:R-:W-:Y:S05]  /*c230*/  @P1 BRA `(.L_x_150) ;  /* 0x00000000000c1947 */ /* 0x000fea0003800000 */
[----:B--2---:R-:W3:Y:S02]  /*c240*/  SYNCS.CCTL.IV [UR11+0x18290] ;  /* 0x01829000ff0079b1 */ /* 0x004ee4000800000b */
.L_x_149:
[----:B------:R-:W-:Y:S05]  /*c250*/  @P1 BRA `(.L_x_151) ;  /* 0x00000000000c1947 */ /* 0x000fea0003800000 */
[----:B--23--:R-:W3:Y:S02]  /*c260*/  SYNCS.CCTL.IV [UR11+0x182a0] ;  /* 0x0182a000ff0079b1 */ /* 0x00cee4000800000b */
.L_x_150:
[----:B------:R-:W-:Y:S05]  /*c270*/  @P1 BRA `(.L_x_152) ;  /* 0x00000000000c1947 */ /* 0x000fea0003800000 */
[----:B--23--:R-:W4:Y:S02]  /*c280*/  SYNCS.CCTL.IV [UR11+0x182b0] ;  /* 0x0182b000ff0079b1 */ /* 0x00cf24000800000b */
.L_x_151:
[----:B------:R-:W-:Y:S05]  /*c290*/  @P1 BRA `(.L_x_153) ;  /* 0x00000000000c1947 */ /* 0x000fea0003800000 */
[----:B--234-:R-:W4:Y:S02]  /*c2a0*/  SYNCS.CCTL.IV [UR11+0x182c0] ;  /* 0x0182c000ff0079b1 */ /* 0x01cf24000800000b */
.L_x_152:
[----:B------:R-:W-:Y:S05]  /*c2b0*/  @P1 BRA `(.L_x_154) ;  /* 0x0000000000101947 */ /* 0x000fea0003800000 */
[----:B--234-:R-:W5:Y:S02]  /*c2c0*/  SYNCS.CCTL.IV [UR11+0x182d0] ;  /* 0x0182d000ff0079b1 */ /* 0x01cf64000800000b */
.L_x_153:
[----:B------:R-:W-:Y:S05]  /*c2d0*/  @P1 BREAK.RELIABLE B1 ;  /* 0x0000000000011942 */ /* 0x000fea0003800100 */
[----:B------:R-:W-:Y:S05]  /*c2e0*/  @P1 BRA `(.L_x_155) ;  /* 0x00000000000c1947 */ /* 0x000fea0003800000 */
[----:B--2345:R-:W5:Y:S02]  /*c2f0*/  SYNCS.CCTL.IV [UR11+0x182e0] ;  /* 0x0182e000ff0079b1 */ /* 0x03cf64000800000b */
.L_x_154:
[----:B------:R-:W-:Y:S05]  /*c300*/  BSYNC.RELIABLE B1 ;  /* 0x0000000000017941 */ /* 0x000fea0003800100 */
.L_x_148:
[----:B--2345:R-:W2:Y:S02]  /*c310*/  @!P1 SYNCS.CCTL.IV [UR11+0x182f0] ;  /* 0x0182f000ff0099b1 */ /* 0x03cea4000800000b */
.L_x_155:
[----:B------:R-:W-:Y:S05]  /*c320*/  BSYNC.RECONVERGENT B0 ;  /* 0x0000000000007941 */ /* 0x000fea0003800200 */
.L_x_147:
[----:B------:R-:W-:Y:S05]  /*c330*/  WARPSYNC.ALL ;  /* 0x0000000000007948 */ /* 0x000fea0003800000 */
[----:B------:R-:W-:Y:S01]  /*c340*/  NOP ;  /* 0x0000000000007918 */ /* 0x000fe20000000000 */
[----:B------:R-:W-:Y:S05]  /*c350*/  @P0 BRA `(.L_x_156) ;  /* 0x0000000000a40947 */ /* 0x000fea0003800000 */
[----:B------:R-:W1:Y:S01]  /*c360*/  S2UR UR5, SR_CgaCtaId ;  /* 0x00000000000579c3 */ /* 0x000e620000008800 */
[----:B--2345:R-:W-:Y:S01]  /*c370*/  NOP ;  /* 0x0000000000007918 */ /* 0x03cfe20000000000 */
[----:B------:R-:W-:Y:S01]  /*c380*/  UMOV UR4, 0x50 ;  /* 0x0000005000047882 */ /* 0x000fe20000000000 */
[----:B------:R-:W-:Y:S01]  /*c390*/  ULOP3.LUT UR10, UR10, 0xffff, URZ, 0xc0, !UPT ;  /* 0x0000ffff0a0a7892 */ /* 0x000fe2000f8ec0ff */
[----:B------:R-:W-:Y:S01]  /*c3a0*/  UMOV UR6, 0xffff ;  /* 0x0000ffff00067882 */ /* 0x000fe20000000000 */
[----:B------:R-:W-:Y:S02]  /*c3b0*/  UMOV UR7, 0x1 ;  /* 0x0000000100077882 */ /* 0x000fe40000000000 */
[----:B------:R-:W-:Y:S02]  /*c3c0*/  USHF.R.U32.HI UR10, URZ, 0x5, UR10 ;  /* 0x00000005ff0a7899 */ /* 0x000fe4000801160a */
[----:B-1----:R-:W-:Y:S02]  /*c3d0*/  ULEA UR8, UR5, UR4, 0x18 ;  /* 0x0000000405087291 */ /* 0x002fe4000f8ec0ff */
[----:B------:R-:W-:-:S02]  /*c3e0*/  UIADD3 UR4, UPT, UPT, UR10, 0x10, URZ ;  /* 0x000000100a047890 */ /* 0x000fc4000fffe0ff */
[----:B------:R-:W-:Y:S02]  /*c3f0*/  USHF.L.U32 UR10, UR6, UR10, URZ ;  /* 0x0000000a060a7299 */ /* 0x000fe400080006ff */
[----:B------:R-:W-:-:S03]  /*c400*/  USHF.L.U32 UR4, UR7, UR4, URZ ;  /* 0x0000000407047299 */ /* 0x000fc600080006ff */
[----:B------:R-:W1:Y:S01]  /*c410*/  LDS R0, [UR8] ;  /* 0x00000008ff007984 */ /* 0x000e620008000800 */
[----:B------:R-:W-:-:S04]  /*c420*/  ULOP3.LUT UR4, UR4, UR10, URZ, 0xfc, !UPT ;  /* 0x0000000a04047292 */ /* 0x000fc8000f8efcff */
[----:B------:R-:W-:Y:S01]  /*c430*/  ULOP3.LUT UR6, UR4, 0xffff, URZ, 0xc0, !UPT ;  /* 0x0000ffff04067892 */ /* 0x000fe2000f8ec0ff */
[----:B-1----:R-:W-:-:S13]  /*c440*/  R2UR UR5, R0 ;  /* 0x00000000000572ca */ /* 0x002fda00000e0000 */
[----:B------:R-:W-:-:S04]  /*c450*/  ULOP3.LUT UR7, UR4, 0xffff, UR5, 0x80, !UPT ;  /* 0x0000ffff04077892 */ /* 0x000fc8000f8e8005 */
[----:B------:R-:W-:-:S06]  /*c460*/  UISETP.NE.AND UP0, UPT, UR7, UR6, UPT ;  /* 0x000000060700728c */ /* 0x000fcc000bf05270 */
[----:B------:R-:W-:-:S13]  /*c470*/  PLOP3.LUT P0, PT, PT, PT, UP0, 0x80, 0x8 ;  /* 0x000000000008781c */ /* 0x000fda0003f0f008 */
[----:B------:R-:W-:Y:S05]  /*c480*/  @P0 BRA `(.L_x_157) ;  /* 0x0000000000500947 */ /* 0x000fea0003800000 */
[----:B------:R-:W-:Y:S02]  /*c490*/  USHF.R.U32.HI UR6, URZ, 0x10, UR4 ;  /* 0x00000010ff067899 */ /* 0x000fe40008011604 */
[----:B------:R-:W-:-:S04]  /*c4a0*/  USHF.R.U32.HI UR5, URZ, 0x10, UR5 ;  /* 0x00000010ff057899 */ /* 0x000fc80008011605 */
[----:B------:R-:W-:-:S04]  /*c4b0*/  ULOP3.LUT UR5, UR5, UR6, URZ, 0xc0, !UPT ;  /* 0x0000000605057292 */ /* 0x000fc8000f8ec0ff */
[----:B------:R-:W-:-:S06]  /*c4c0*/  UISETP.NE.AND UP0, UPT, UR5, UR6, UPT ;  /* 0x000000060500728c */ /* 0x000fcc000bf05270 */
[----:B------:R-:W-:-:S13]  /*c4d0*/  PLOP3.LUT P0, PT, PT, PT, UP0, 0x80, 0x8 ;  /* 0x000000000008781c */ /* 0x000fda0003f0f008 */
[----:B------:R-:W-:Y:S05]  /*c4e0*/  @P0 BRA `(.L_x_158) ;  /* 0x00000000002c0947 */ /* 0x000fea0003800000 */
[----:B------:R-:W1:Y:S01]  /*c4f0*/  S2R R0, SR_LANEID ;  /* 0x0000000000007919 */ /* 0x000e620000000000 */
[----:B------:R-:W-:Y:S01]  /*c500*/  ULOP3.LUT UR4, URZ, UR4, URZ, 0x33, !UPT ;  /* 0x00000004ff047292 */ /* 0x000fe2000f8e33ff */
[----:B------:R-:W-:Y:S02]  /*c510*/  VOTEU.ANY UR5, UPT, PT ;  /* 0x0000000000057886 */ /* 0x000fe400038e0100 */
[----:B------:R-:W-:-:S03]  /*c520*/  UFLO.U32 UR5, UR5 ;  /* 0x00000005000572bd */ /* 0x000fc600080e0000 */
[----:B------:R-:W-:-:S04]  /*c530*/  MOV R2, UR4 ;  /* 0x0000000400027c02 */ /* 0x000fc80008000f00 */
[----:B------:R-:W2:Y:S02]  /*c540*/  REDUX UR6, R2 ;  /* 0x00000000020673c4 */ /* 0x000ea40000000000 */
[----:B------:R3:W-:Y:S01]  /*c550*/  UTCATOMSWS.AND URZ, UR4 ;  /* 0x0000000400ff79e3 */ /* 0x0007e20008000000 */
[----:B-1----:R-:W-:Y:S02]  /*c560*/  ISETP.EQ.U32.AND P0, PT, R0, UR5, PT ;  /* 0x0000000500007c0c */ /* 0x002fe4000bf02070 */
[----:B--2---:R-:W-:-:S11]  /*c570*/  MOV R0, UR6 ;  /* 0x0000000600007c02 */ /* 0x004fd60008000f00 */
[----:B------:R3:W-:Y:S01]  /*c580*/  @P0 ATOMS.AND RZ, [UR8], R0 ;  /* 0x00000000ffff098c */ /* 0x0007e2000a800008 */
[----:B------:R-:W-:Y:S05]  /*c590*/  BRA `(.L_x_156) ;  /* 0x0000000000147947 */ /* 0x000fea0003800000 */
.L_x_158:
[----:B------:R-:W-:-:S07]  /*c5a0*/  MOV R2, 0xc5c0 ;  /* 0x0000c5c000027802 */ /* 0x000fce0000000f00 */
[----:B------:R-:W-:Y:S05]  /*c5b0*/  CALL.REL.NOINC `($__internal_0_$__cuda_sm10x_tcgen05_guardrail_trap_col_being_dealloced_not_returned_by_alloc) ;  /* 0x0000000800b47944 */ /* 0x000fea0003c00000 */
[----:B------:R-:W-:Y:S05]  /*c5c0*/  BRA `(.L_x_156) ;  /* 0x0000000000087947 */ /* 0x000fea0003800000 */
.L_x_157:
[----:B------:R-:W-:-:S07]  /*c5d0*/  MOV R2, 0xc5f0 ;  /* 0x0000c5f000027802 */ /* 0x000fce0000000f00 */
[----:B------:R-:W-:Y:S05]  /*c5e0*/  CALL.REL.NOINC `($__internal_2_$__cuda_sm10x_tcgen05_guardrail_trap_unallocated_columns_being_dealloced) ;  /* 0x0000000800c07944 */ /* 0x000fea0003c00000 */
.L_x_156:
[----:B------:R-:W1:Y:S01]  /*c5f0*/  S2UR UR5, SR_CgaCtaId ;  /* 0x00000000000579c3 */ /* 0x000e620000008800 */
[----:B---3--:R-:W-:Y:S01]  /*c600*/  UMOV UR4, 0x400 ;  /* 0x0000040000047882 */ /* 0x008fe20000000000 */
[----:B-1----:R-:W-:Y:S01]  /*c610*/  HFMA2 R2, -RZ, RZ, 9.191036224365234375e-05, 9.191036224365234375e-05 ;  /* 0x06060606ff027431 */ /* 0x002fe200000001ff */
[----:B------:R-:W-:Y:S01]  /*c620*/  MOV R3, 0x6060606 ;  /* 0x0606060600037802 */ /* 0x000fe20000000f00 */
[----:B--2-45:R-:W-:Y:S01]  /*c630*/  NOP ;  /* 0x0000000000007918 */ /* 0x034fe20000000000 */
[----:B------:R-:W-:-:S09]  /*c640*/  ULEA UR4, UR5, UR4, 0x18 ;  /* 0x0000000405047291 */ /* 0x000fd2000f8ec0ff */
[----:B------:R1:W-:Y:S04]  /*c650*/  STS.64 [UR4+0x18270], R2 ;  /* 0x01827002ff007988 */ /* 0x0003e80008000a04 */
[----:B------:R1:W-:Y:S01]  /*c660*/  STS [UR4+0x18278], R2 ;  /* 0x01827802ff007988 */ /* 0x0003e20008000804 */
[----:B------:R-:W-:Y:S06]  /*c670*/  BAR.SYNC.DEFER_BLOCKING 0x1 ;  /* 0x0040000000007b1d */ /* 0x000fec0000010000 */
.L_x_213:
[----:B------:R-:W-:Y:S05]  /*c680*/  EXIT ;  /* 0x000000000000794d */ /* 0x000fea0003800000 */
.L_x_3:
[----:B------:R-:W1:Y:S02]  /*c690*/  SYNCS.PHASECHK.TRANS64.TRYWAIT P0, [UR47+0x182d0], RZ ;  /* 0x0182d0ffff0075a7 */ /* 0x000e64000800112f */
[----:B-1----:R-:W-:Y:S05]  /*c6a0*/  @!P0 BRA `(.L_x_3) ;  /* 0xfffffffc00f88947 */ /* 0x002fea000383ffff */
[----:B------:R-:W-:Y:S05]  /*c6b0*/  BRA `(.L_x_159) ;  /* 0xffffff3c00107947 */ /* 0x000fea000383ffff */
.L_x_6:
[----:B------:R-:W1:Y:S02]  /*c6c0*/  SYNCS.PHASECHK.TRANS64.TRYWAIT P1, [UR47+0x18280], R3 ;  /* 0x01828003ff0075a7 */ /* 0x000e64000802112f */
[----:B-1----:R-:W-:Y:S05]  /*c6d0*/  @!P1 BRA `(.L_x_6) ;  /* 0xfffffffc00f89947 */ /* 0x002fea000383ffff */
[----:B------:R-:W-:Y:S05]  /*c6e0*/  BRA `(.L_x_160) ;  /* 0xffffff3c00807947 */ /* 0x000fea000383ffff */
.L_x_7:
[----:B------:R-:W-:-:S04]  /*c6f0*/  MOV R4, UR9 ;  /* 0x0000000900047c02 */ /* 0x000fc80008000f00 */
[----:B------:R-:W1:Y:S02]  /*c700*/  SYNCS.PHASECHK.TRANS64.TRYWAIT P1, [UR47+0x182d0], R4 ;  /* 0x0182d004ff0075a7 */ /* 0x000e64000802112f */
[----:B-1----:R-:W-:Y:S05]  /*c710*/  @!P1 BRA `(.L_x_7) ;  /* 0xfffffffc00f49947 */ /* 0x002fea000383ffff */
[----:B------:R-:W-:Y:S05]  /*c720*/  BRA `(.L_x_161) ;  /* 0xffffff5800007947 */ /* 0x000fea000383ffff */
.L_x_9:
[----:B------:R-:W1:Y:S02]  /*c730*/  SYNCS.PHASECHK.TRANS64.TRYWAIT P1, [UR47+0x18280], R4 ;  /* 0x01828004ff0075a7 */ /* 0x000e64000802112f */
[----:B-1----:R-:W-:Y:S05]  /*c740*/  @!P1 BRA `(.L_x_9) ;  /* 0xfffffffc00f89947 */ /* 0x002fea000383ffff */
[----:B------:R-:W-:Y:S05]  /*c750*/  BRA `(.L_x_162) ;  /* 0xffffff6000207947 */ /* 0x000fea000383ffff */
.L_x_10:
[----:B------:R-:W1:Y:S02]  /*c760*/  SYNCS.PHASECHK.TRANS64.TRYWAIT P1, [UR47+0x182d0], R4 ;  /* 0x0182d004ff0075a7 */ /* 0x000e64000802112f */
[----:B-1----:R-:W-:Y:S05]  /*c770*/  @!P1 BRA `(.L_x_10) ;  /* 0xfffffffc00f89947 */ /* 0x002fea000383ffff */
[----:B------:R-:W-:Y:S05]  /*c780*/  BRA `(.L_x_163) ;  /* 0xffffff60006c7947 */ /* 0x000fea000383ffff */
.L_x_13:
[----:B------:R-:W1:Y:S02]  /*c790*/  SYNCS.PHASECHK.TRANS64.TRYWAIT P0, [UR47+0x182f0], RZ ;  /* 0x0182f0ffff0075a7 */ /* 0x000e64000800112f */
[----:B-1----:R-:W-:Y:S05]  /*c7a0*/  @!P0 BRA `(.L_x_13) ;  /* 0xfffffffc00f88947 */ /* 0x002fea000383ffff */
[----:B------:R-:W-:Y:S05]  /*c7b0*/  BRA `(.L_x_164) ;  /* 0xffffff6000b87947 */ /* 0x000fea000383ffff */
.L_x_16:
[----:B------:R-:W1:Y:S02]  /*c7c0*/  SYNCS.PHASECHK.TRANS64.TRYWAIT P1, [UR47+0x182a0], R3 ;  /* 0x0182a003ff0075a7 */ /* 0x000e64000802112f */
[----:B-1----:R-:W-:Y:S05]  /*c7d0*/  @!P1 BRA `(.L_x_16) ;  /* 0xfffffffc00f89947 */ /* 0x002fea000383ffff */
[----:B------:R-:W-:Y:S05]  /*c7e0*/  BRA `(.L_x_165) ;  /* 0xffffff6400287947 */ /* 0x000fea000383ffff */
.L_x_17:
[----:B------:R-:W-:-:S04]  /*c7f0*/  MOV R4, UR8 ;  /* 0x0000000800047c02 */ /* 0x000fc80008000f00 */
[----:B------:R-:W1:Y:S02]  /*c800*/  SYNCS.PHASECHK.TRANS64.TRYWAIT P1, [UR47+0x182f0], R4 ;  /* 0x0182f004ff0075a7 */ /* 0x000e64000802112f */
[----:B-1----:R-:W-:Y:S05]  /*c810*/  @!P1 BRA `(.L_x_17) ;  /* 0xfffffffc00f49947 */ /* 0x002fea000383ffff */
[----:B------:R-:W-:Y:S05]  /*c820*/  BRA `(.L_x_166) ;  /* 0xffffff7c00a87947 */ /* 0x000fea000383ffff */
.L_x_19:
[----:B------:R-:W1:Y:S02]  /*c830*/  SYNCS.PHASECHK.TRANS64.TRYWAIT P1, [UR47+0x182a0], R4 ;  /* 0x0182a004ff0075a7 */ /* 0x000e64000802112f */
[----:B-1----:R-:W-:Y:S05]  /*c840*/  @!P1 BRA `(.L_x_19) ;  /* 0xfffffffc00f89947 */ /* 0x002fea000383ffff */
[----:B------:R-:W-:Y:S05]  /*c850*/  BRA `(.L_x_167) ;  /* 0xffffff8400c87947 */ /* 0x000fea000383ffff */
.L_x_20:
[----:B------:R-:W1:Y:S02]  /*c860*/  SYNCS.PHASECHK.TRANS64.TRYWAIT P1, [UR47+0x182f0], R4 ;  /* 0x0182f004ff0075a7 */ /* 0x000e64000802112f */
[----:B-1----:R-:W-:Y:S05]  /*c870*/  @!P1 BRA `(.L_x_20) ;  /* 0xfffffffc00f89947 */ /* 0x002fea000383ffff */
[----:B------:R-:W-:Y:S05]  /*c880*/  BRA `(.L_x_168) ;  /* 0xffffff8800147947 */ /* 0x000fea000383ffff */
.L_x_24:
[----:B------:R-:W1:Y:S02]  /*c890*/  SYNCS.PHASECHK.TRANS64.TRYWAIT P0, [UR47+0x18250], R3 ;  /* 0x01825003ff0075a7 */ /* 0x000e64000800112f */
[----:B-1----:R-:W-:Y:S05]  /*c8a0*/  @!P0 BRA `(.L_x_24) ;  /* 0xfffffffc00f88947 */ /* 0x002fea000383ffff */
[----:B------:R-:W-:Y:S05]  /*c8b0*/  BRA `(.L_x_169) ;  /* 0xffffff8c00d07947 */ /* 0x000fea000383ffff */
.L_x_25:
[----:B------:R-:W1:Y:S02]  /*c8c0*/  SYNCS.PHASECHK.TRANS64.TRYWAIT P0, [UR47+0x18258], R3 ;  /* 0x01825803ff0075a7 */ /* 0x000e64000800112f */
[----:B-1----:R-:W-:Y:S05]  /*c8d0*/  @!P0 BRA `(.L_x_25) ;  /* 0xfffffffc00f88947 */ /* 0x002fea000383ffff */
[----:B------:R-:W-:Y:S05]  /*c8e0*/  BRA `(.L_x_170) ;  /* 0xffffff8c00ec7947 */ /* 0x000fea000383ffff */
.L_x_29:
[----:B------:R-:W-:-:S04]  /*c8f0*/  MOV R3, UR4 ;  /* 0x0000000400037c02 */ /* 0x000fc80008000f00 */
[----:B------:R-:W1:Y:S02]  /*c900*/  SYNCS.PHASECHK.TRANS64.TRYWAIT P0, [UR47+0x18210], R3 ;  /* 0x01821003ff0075a7 */ /* 0x000e64000800112f */
[----:B-1----:R-:W-:Y:S05]  /*c910*/  @!P0 BRA `(.L_x_29) ;  /* 0xfffffffc00f48947 */ /* 0x002fea000383ffff */
[----:B------:R-:W-:Y:S05]  /*c920*/  BRA `(.L_x_171) ;  /* 0xffffff9400387947 */ /* 0x000fea000383ffff */
.L_x_30:
[----:B------:R-:W-:-:S04]  /*c930*/  MOV R4, UR5 ;  /* 0x0000000500047c02 */ /* 0x000fc80008000f00 */
[----:B------:R-:W1:Y:S02]  /*c940*/  SYNCS.PHASECHK.TRANS64.TRYWAIT P0, [UR10], R4 ;  /* 0x00000004ff0075a7 */ /* 0x000e64000800110a */
[----:B-1----:R-:W-:Y:S05]  /*c950*/  @!P0 BRA `(.L_x_30) ;  /* 0xfffffffc00f48947 */ /* 0x002fea000383ffff */
[----:B------:R-:W-:Y:S05]  /*c960*/  BRA `(.L_x_172) ;  /* 0xffffff9400387947 */ /* 0x000fea000383ffff */
.L_x_31:
[----:B------:R-:W-:-:S04]  /*c970*/  MOV R3, UR8 ;  /* 0x0000000800037c02 */ /* 0x000fc80008000f00 */
[----:B------:R-:W1:Y:S02]  /*c980*/  SYNCS.PHASECHK.TRANS64.TRYWAIT P0, [UR47+0x18290], R3 ;  /* 0x01829003ff0075a7 */ /* 0x000e64000800112f */
[----:B-1----:R-:W-:Y:S05]  /*c990*/  @!P0 BRA `(.L_x_31) ;  /* 0xfffffffc00f48947 */ /* 0x002fea000383ffff */
[----:B------:R-:W-:Y:S05]  /*c9a0*/  BRA `(.L_x_173) ;  /* 0xffffff9400787947 */ /* 0x000fea000383ffff */
.L_x_32:
[----:B------:R-:W-:-:S04]  /*c9b0*/  MOV R3, UR19 ;  /* 0x0000001300037c02 */ /* 0x000fc80008000f00 */
[----:B------:R-:W1:Y:S02]  /*c9c0*/  SYNCS.PHASECHK.TRANS64.TRYWAIT P0, [UR47+0x18218], R3 ;  /* 0x01821803ff0075a7 */ /* 0x000e64000800112f */
[----:B-1----:R-:W-:Y:S05]  /*c9d0*/  @!P0 BRA `(.L_x_32) ;  /* 0xfffffffc00f48947 */ /* 0x002fea000383ffff */
[----:B------:R-:W-:Y:S05]  /*c9e0*/  BRA `(.L_x_174) ;  /* 0xffffff94008c7947 */ /* 0x000fea000383ffff */
.L_x_33:
[----:B------:R-:W-:-:S04]  /*c9f0*/  MOV R3, UR8 ;  /* 0x0000000800037c02 */ /* 0x000fc80008000f00 */
[----:B------:R-:W1:Y:S02]  /*ca00*/  SYNCS.PHASECHK.TRANS64.TRYWAIT P0, [UR47+0x182b0], R3 ;  /* 0x0182b003ff0075a7 */ /* 0x000e64000800112f */
[----:B-1----:R-:W-:Y:S05]  /*ca10*/  @!P0 BRA `(.L_x_33) ;  /* 0xfffffffc00f48947 */ /* 0x002fea000383ffff */
[----:B------:R-:W-:Y:S05]  /*ca20*/  BRA `(.L_x_175) ;  /* 0xffffff9400c87947 */ /* 0x000fea000383ffff */
.L_x_34:
[----:B------:R-:W-:-:S04]  /*ca30*/  MOV R3, UR19 ;  /* 0x0000001300037c02 */ /* 0x000fc80008000f00 */
[----:B------:R-:W1:Y:S02]  /*ca40*/  SYNCS.PHASECHK.TRANS64.TRYWAIT P0, [UR21], R3 ;  /* 0x00000003ff0075a7 */ /* 0x000e640008001115 */
[----:B-1----:R-:W-:Y:S05]  /*ca50*/  @!P0 BRA `(.L_x_34) ;  /* 0xfffffffc00f48947 */ /* 0x002fea000383ffff */
[----:B------:R-:W-:Y:S05]  /*ca60*/  BRA `(.L_x_176) ;  /* 0xffffff9400dc7947 */ /* 0x000fea000383ffff */
.L_x_35:
[----:B------:R-:W-:-:S04]  /*ca70*/  MOV R4, UR8 ;  /* 0x0000000800047c02 */ /* 0x000fc80008000f00 */
[----:B------:R-:W1:Y:S02]  /*ca80*/  SYNCS.PHASECHK.TRANS64.TRYWAIT P0, [UR47+0x18240], R4 ;  /* 0x01824004ff0075a7 */ /* 0x000e64000800112f */
[----:B-1----:R-:W-:Y:S05]  /*ca90*/  @!P0 BRA `(.L_x_35) ;  /* 0xfffffffc00f48947 */ /* 0x002fea000383ffff */
[----:B------:R-:W-:Y:S05]  /*caa0*/  BRA `(.L_x_177) ;  /* 0xffffff9400e07947 */ /* 0x000fea000383ffff */
.L_x_36:
[----:B------:R-:W-:-:S04]  /*cab0*/  MOV R3, UR21 ;  /* 0x0000001500037c02 */ /* 0x000fc80008000f00 */
[----:B------:R-:W1:Y:S02]  /*cac0*/  SYNCS.PHASECHK.TRANS64.TRYWAIT P0, [UR47+0x18290], R3 ;  /* 0x01829003ff0075a7 */ /* 0x000e64000800112f */
[----:B-1----:R-:W-:Y:S05]  /*cad0*/  @!P0 BRA `(.L_x_36) ;  /* 0xfffffffc00f48947 */ /* 0x002fea000383ffff */
[----:B------:R-:W-:Y:S05]  /*cae0*/  BRA `(.L_x_178) ;  /* 0xffffff9800707947 */ /* 0x000fea000383ffff */
.L_x_38:
[----:B------:R-:W-:-:S04]  /*caf0*/  MOV R3, UR16 ;  /* 0x0000001000037c02 */ /* 0x000fc80008000f00 */
[----:B------:R-:W1:Y:S02]  /*cb00*/  SYNCS.PHASECHK.TRANS64.TRYWAIT P1, [UR13], R3 ;  /* 0x00000003ff0075a7 */ /* 0x000e64000802110d */
[----:B-1----:R-:W-:Y:S05]  /*cb10*/  @!P1 BRA `(.L_x_38) ;  /* 0xfffffffc00f49947 */ /* 0x002fea000383ffff */
[----:B------:R-:W-:Y:S05]  /*cb20*/  BRA `(.L_x_179) ;  /* 0xffffff9800fc7947 */ /* 0x000fea000383ffff */
.L_x_39:
[----:B------:R-:W-:-:S04]  /*cb30*/  MOV R3, UR38 ;  /* 0x0000002600037c02 */ /* 0x000fc80008000f00 */
[----:B------:R-:W1:Y:S02]  /*cb40*/  SYNCS.PHASECHK.TRANS64.TRYWAIT P1, [UR47+0x18248], R3 ;  /* 0x01824803ff0075a7 */ /* 0x000e64000802112f */
[----:B-1----:R-:W-:Y:S05]  /*cb50*/  @!P1 BRA `(.L_x_39) ;  /* 0xfffffffc00f49947 */ /* 0x002fea000383ffff */
[----:B------:R-:W-:Y:S05]  /*cb60*/  BRA `(.L_x_180) ;  /* 0xffffff9c00147947 */ /* 0x000fea000383ffff */
.L_x_40:
[----:B------:R-:W-:-:S04]  /*cb70*/  MOV R3, UR21 ;  /* 0x0000001500037c02 */ /* 0x000fc80008000f00 */
[----:B------:R-:W1:Y:S02]  /*cb80*/  SYNCS.PHASECHK.TRANS64.TRYWAIT P1, [UR47+0x182b0], R3 ;  /* 0x0182b003ff0075a7 */ /* 0x000e64000802112f */
[----:B-1----:R-:W-:Y:S05]  /*cb90*/  @!P1 BRA `(.L_x_40) ;  /* 0xfffffffc00f49947 */ /* 0x002fea000383ffff */
[----:B------:R-:W-:Y:S05]  /*cba0*/  BRA `(.L_x_181) ;  /* 0xffffff9c00d87947 */ /* 0x000fea000383ffff */
.L_x_41:
[----:B------:R-:W-:-:S04]  /*cbb0*/  MOV R3, UR76 ;  /* 0x0000004c00037c02 */ /* 0x000fc80008000f00 */
[----:B------:R-:W1:Y:S02]  /*cbc0*/  SYNCS.PHASECHK.TRANS64.TRYWAIT P1, [UR77], R3 ;  /* 0x00000003ff0075a7 */ /* 0x000e64000802114d */
[----:B-1----:R-:W-:Y:S05]  /*cbd0*/  @!P1 BRA `(.L_x_41) ;  /* 0xfffffffc00f49947 */ /* 0x002fea000383ffff */
[----:B------:R-:W-:Y:S05]  /*cbe0*/  BRA `(.L_x_182) ;  /* 0xffffffa0000c7947 */ /* 0x000fea000383ffff */
.L_x_42:
[----:B------:R-:W-:-:S04]  /*cbf0*/  MOV R4, UR10 ;  /* 0x0000000a00047c02 */ /* 0x000fc80008000f00 */
[----:B------:R-:W1:Y:S02]  /*cc00*/  SYNCS.PHASECHK.TRANS64.TRYWAIT P1, [UR47+0x18240], R4 ;  /* 0x01824004ff0075a7 */ /* 0x000e64000802112f */
[----:B-1----:R-:W-:Y:S05]  /*cc10*/  @!P1 BRA `(.L_x_42) ;  /* 0xfffffffc00f49947 */ /* 0x002fea000383ffff */
[----:B------:R-:W-:Y:S05]  /*cc20*/  BRA `(.L_x_183) ;  /* 0xffffffa0000c7947 */ /* 0x000fea000383ffff */
.L_x_43:
[----:B------:R-:W-:-:S04]  /*cc30*/  MOV R3, UR12 ;  /* 0x0000000c00037c02 */ /* 0x000fc80008000f00 */
[----:B------:R-:W1:Y:S02]  /*cc40*/  SYNCS.PHASECHK.TRANS64.TRYWAIT P1, [UR47+0x18290], R3 ;  /* 0x01829003ff0075a7 */ /* 0x000e64000802112f */
[----:B-1----:R-:W-:Y:S05]  /*cc50*/  @!P1 BRA `(.L_x_43) ;  /* 0xfffffffc00f49947 */ /* 0x002fea000383ffff */
[----:B------:R-:W-:Y:S05]  /*cc60*/  BRA `(.L_x_184) ;  /* 0xffffffa000247947 */ /* 0x000fea000383ffff */
.L_x_45:
[----:B------:R-:W-:-:S04]  /*cc70*/  MOV R3, UR10 ;  /* 0x0000000a00037c02 */ /* 0x000fc80008000f00 */
[----:B------:R-:W1:Y:S02]  /*cc80*/  SYNCS.PHASECHK.TRANS64.TRYWAIT P1, [UR47+0x18248], R3 ;  /* 0x01824803ff0075a7 */ /* 0x000e64000802112f */
[----:B-1----:R-:W-:Y:S05]  /*cc90*/  @!P1 BRA `(.L_x_45) ;  /* 0xfffffffc00f49947 */ /* 0x002fea000383ffff */
[----:B------:R-:W-:Y:S05]  /*cca0*/  BRA `(.L_x_185) ;  /* 0xffffffa400007947 */ /* 0x000fea000383ffff */
.L_x_46:
[----:B------:R-:W-:-:S04]  /*ccb0*/  MOV R3, UR8 ;  /* 0x0000000800037c02 */ /* 0x000fc80008000f00 */
[----:B------:R-:W1:Y:S02]  /*ccc0*/  SYNCS.PHASECHK.TRANS64.TRYWAIT P1, [UR47+0x182b0], R3 ;  /* 0x0182b003ff0075a7 */ /* 0x000e64000802112f */
[----:B-1----:R-:W-:Y:S05]  /*ccd0*/  @!P1 BRA `(.L_x_46) ;  /* 0xfffffffc00f49947 */ /* 0x002fea000383ffff */
[----:B------:R-:W-:Y:S05]  /*cce0*/  BRA `(.L_x_186) ;  /* 0xffffffa4001c7947 */ /* 0x000fea000383ffff */
.L_x_50:
[----:B------:R-:W1:Y:S02]  /*ccf0*/  SYNCS.PHASECHK.TRANS64.TRYWAIT P1, [UR47+0x18220], R3 ;  /* 0x01822003ff0075a7 */ /* 0x000e64000802112f */
[----:B-1----:R-:W-:Y:S05]  /*cd00*/  @!P1 BRA `(.L_x_50) ;  /* 0xfffffffc00f89947 */ /* 0x002fea000383ffff */
[----:B------:R-:W-:Y:S05]  /*cd10*/  BRA `(.L_x_187) ;  /* 0xffffffa800d07947 */ /* 0x000fea000383ffff */
.L_x_51:
[----:B------:R-:W-:-:S04]  /*cd20*/  MOV R4, UR18 ;  /* 0x0000001200047c02 */ /* 0x000fc80008000f00 */
[----:B------:R-:W1:Y:S02]  /*cd30*/  SYNCS.PHASECHK.TRANS64.TRYWAIT P1, [UR21+0x40], R4 ;  /* 0x00004004ff0075a7 */ /* 0x000e640008021115 */
[----:B-1----:R-:W-:Y:S05]  /*cd40*/  @!P1 BRA `(.L_x_51) ;  /* 0xfffffffc00f49947 */ /* 0x002fea000383ffff */
[----:B------:R-:W-:Y:S05]  /*cd50*/  BRA `(.L_x_188) ;  /* 0xffffffac00547947 */ /* 0x000fea000383ffff */
.L_x_52:
[----:B------:R-:W1:Y:S02]  /*cd60*/  SYNCS.PHASECHK.TRANS64.TRYWAIT P1, [UR47+0x18228], R3 ;  /* 0x01822803ff0075a7 */ /* 0x000e64000802112f */
[----:B-1----:R-:W-:Y:S05]  /*cd70*/  @!P1 BRA `(.L_x_52) ;  /* 0xfffffffc00f89947 */ /* 0x002fea000383ffff */
[----:B------:R-:W-:Y:S05]  /*cd80*/  BRA `(.L_x_189) ;  /* 0xffffffac00707947 */ /* 0x000fea000383ffff */
.L_x_53:
[----:B------:R-:W-:-:S04]  /*cd90*/  MOV R4, UR16 ;  /* 0x0000001000047c02 */ /* 0x000fc80008000f00 */
[----:B------:R-:W1:Y:S02]  /*cda0*/  SYNCS.PHASECHK.TRANS64.TRYWAIT P1, [UR17+0x40], R4 ;  /* 0x00004004ff0075a7 */ /* 0x000e640008021111 */
[----:B-1----:R-:W-:Y:S05]  /*cdb0*/  @!P1 BRA `(.L_x_53) ;  /* 0xfffffffc00f49947 */ /* 0x002fea000383ffff */
[----:B------:R-:W-:Y:S05]  /*cdc0*/  BRA `(.L_x_190) ;  /* 0xffffffac00b87947 */ /* 0x000fea000383ffff */
.L_x_55:
[----:B------:R-:W-:-:S04]  /*cdd0*/  MOV R3, UR6 ;  /* 0x0000000600037c02 */ /* 0x000fc80008000f00 */
[----:B------:R-:W1:Y:S02]  /*cde0*/  SYNCS.PHASECHK.TRANS64.TRYWAIT P1, [UR9+0x40], R3 ;  /* 0x00004003ff0075a7 */ /* 0x000e640008021109 */
[----:B-1----:R-:W-:Y:S05]  /*cdf0*/  @!P1 BRA `(.L_x_55) ;  /* 0xfffffffc00f49947 */ /* 0x002fea000383ffff */
[----:B------:R-:W-:Y:S05]  /*ce00*/  BRA `(.L_x_191) ;  /* 0xffffffb000087947 */ /* 0x000fea000383ffff */
.L_x_56:
[----:B------:R-:W-:-:S04]  /*ce10*/  MOV R3, UR18 ;  /* 0x0000001200037c02 */ /* 0x000fc80008000f00 */
[----:B------:R-:W1:Y:S02]  /*ce20*/  SYNCS.PHASECHK.TRANS64.TRYWAIT P1, [UR17+0x40], R3 ;  /* 0x00004003ff0075a7 */ /* 0x000e640008021111 */
[----:B-1----:R-:W-:Y:S05]  /*ce30*/  @!P1 BRA `(.L_x_56) ;  /* 0xfffffffc00f49947 */ /* 0x002fea000383ffff */
[----:B------:R-:W-:Y:S05]  /*ce40*/  BRA `(.L_x_192) ;  /* 0xffffffb000507947 */ /* 0x000fea000383ffff */
.L_x_103:
[----:B------:R-:W1:Y:S02]  /*ce50*/  SYNCS.PHASECHK.TRANS64.TRYWAIT P2, [UR11+0x182c0], R6 ;  /* 0x0182c006ff0075a7 */ /* 0x000e64000804110b */
[----:B-1----:R-:W-:Y:S05]  /*ce60*/  @!P2 BRA `(.L_x_103) ;  /* 0xfffffffc00f8a947 */ /* 0x002fea000383ffff */
[----:B------:R-:W-:Y:S05]  /*ce70*/  BRA `(.L_x_193) ;  /* 0xffffffcc00ec7947 */ /* 0x000fea000383ffff */
.L_x_104:
[----:B------:R-:W1:Y:S02]  /*ce80*/  SYNCS.PHASECHK.TRANS64.TRYWAIT P2, [UR11+0x182e0], R4 ;  /* 0x0182e004ff0075a7 */ /* 0x000e64000804110b */
[----:B-1----:R-:W-:Y:S05]  /*ce90*/  @!P2 BRA `(.L_x_104) ;  /* 0xfffffffc00f8a947 */ /* 0x002fea000383ffff */
[----:B------:R-:W-:Y:S05]  /*cea0*/  BRA `(.L_x_194) ;  /* 0xffffffd000207947 */ /* 0x000fea000383ffff */
.L_x_106:
[----:B------:R-:W1:Y:S02]  /*ceb0*/  SYNCS.PHASECHK.TRANS64.TRYWAIT P2, [UR11+0x182c0], R4 ;  /* 0x0182c004ff0075a7 */ /* 0x000e64000804110b */
[----:B-1----:R-:W-:Y:S05]  /*cec0*/  @!P2 BRA `(.L_x_106) ;  /* 0xfffffffc00f8a947 */ /* 0x002fea000383ffff */
[----:B------:R-:W-:Y:S05]  /*ced0*/  BRA `(.L_x_195) ;  /* 0xffffffd0007c7947 */ /* 0x000fea000383ffff */
.L_x_107:
[----:B------:R-:W1:Y:S02]  /*cee0*/  SYNCS.PHASECHK.TRANS64.TRYWAIT P2, [UR11+0x18230], R5 ;  /* 0x01823005ff0075a7 */ /* 0x000e64000804110b */
[----:B-1----:R-:W-:Y:S05]  /*cef0*/  @!P2 BRA `(.L_x_107) ;  /* 0xfffffffc00f8a947 */ /* 0x002fea000383ffff */
[----:B------:R-:W-:Y:S05]  /*cf00*/  BRA `(.L_x_196) ;  /* 0xffffffd000947947 */ /* 0x000fea000383ffff */
.L_x_108:
[----:B------:R-:W2:Y:S02]  /*cf10*/  SYNCS.PHASECHK.TRANS64.TRYWAIT P2, [UR11+0x182e0], R36 ;  /* 0x0182e024ff0075a7 */ /* 0x000ea4000804110b */
[----:B--2---:R-:W-:Y:S05]  /*cf20*/  @!P2 BRA `(.L_x_108) ;  /* 0xfffffffc00f8a947 */ /* 0x004fea000383ffff */
[----:B------:R-:W-:Y:S05]  /*cf30*/  BRA `(.L_x_197) ;  /* 0xffffffd4005c7947 */ /* 0x000fea000383ffff */
.L_x_109:
[----:B------:R-:W2:Y:S02]  /*cf40*/  SYNCS.PHASECHK.TRANS64.TRYWAIT P2, [UR11+0x18238], R37 ;  /* 0x01823825ff0075a7 */ /* 0x000ea4000804110b */
[----:B--2---:R-:W-:Y:S05]  /*cf50*/  @!P2 BRA `(.L_x_109) ;  /* 0xfffffffc00f8a947 */ /* 0x004fea000383ffff */
[----:B------:R-:W-:Y:S05]  /*cf60*/  BRA `(.L_x_198) ;  /* 0xffffffd400747947 */ /* 0x000fea000383ffff */
.L_x_111:
[----:B------:R-:W1:Y:S02]  /*cf70*/  SYNCS.PHASECHK.TRANS64.TRYWAIT P2, [UR11+0x182c0], R4 ;  /* 0x0182c004ff0075a7 */ /* 0x000e64000804110b */
[----:B-1----:R-:W-:Y:S05]  /*cf80*/  @!P2 BRA `(.L_x_111) ;  /* 0xfffffffc00f8a947 */ /* 0x002fea000383ffff */
[----:B------:R-:W-:Y:S05]  /*cf90*/  BRA `(.L_x_199) ;  /* 0xffffffd8005c7947 */ /* 0x000fea000383ffff */
.L_x_112:
[----:B------:R-:W1:Y:S02]  /*cfa0*/  SYNCS.PHASECHK.TRANS64.TRYWAIT P2, [UR11+0x18260], R6 ;  /* 0x01826006ff0075a7 */ /* 0x000e64000804110b */
[----:B-1----:R-:W-:Y:S05]  /*cfb0*/  @!P2 BRA `(.L_x_112) ;  /* 0xfffffffc00f8a947 */ /* 0x002fea000383ffff */
[----:B------:R-:W-:Y:S05]  /*cfc0*/  BRA `(.L_x_200) ;  /* 0xffffffd8008c7947 */ /* 0x000fea000383ffff */
.L_x_113:
[----:B------:R-:W1:Y:S02]  /*cfd0*/  SYNCS.PHASECHK.TRANS64.TRYWAIT P5, [UR11+0x18230], R8 ;  /* 0x01823008ff0075a7 */ /* 0x000e6400080a110b */
[----:B-1----:R-:W-:Y:S05]  /*cfe0*/  @!P5 BRA `(.L_x_113) ;  /* 0xfffffffc00f8d947 */ /* 0x002fea000383ffff */
[----:B------:R-:W-:Y:S05]  /*cff0*/  BRA `(.L_x_201) ;  /* 0xffffffd800cc7947 */ /* 0x000fea000383ffff */
.L_x_114:
[----:B------:R-:W1:Y:S02]  /*d000*/  SYNCS.PHASECHK.TRANS64.TRYWAIT P2, [UR11+0x182e0], R8 ;  /* 0x0182e008ff0075a7 */ /* 0x000e64000804110b */
[----:B-1----:R-:W-:Y:S05]  /*d010*/  @!P2 BRA `(.L_x_114) ;  /* 0xfffffffc00f8a947 */ /* 0x002fea000383ffff */
[----:B------:R-:W-:Y:S05]  /*d020*/  BRA `(.L_x_202) ;  /* 0xffffffe000f87947 */ /* 0x000fea000383ffff */
.L_x_115:
[----:B------:R-:W1:Y:S02]  /*d030*/  SYNCS.PHASECHK.TRANS64.TRYWAIT P2, [UR11+0x18268], R4 ;  /* 0x01826804ff0075a7 */ /* 0x000e64000804110b */
[----:B-1----:R-:W-:Y:S05]  /*d040*/  @!P2 BRA `(.L_x_115) ;  /* 0xfffffffc00f8a947 */ /* 0x002fea000383ffff */
[----:B------:R-:W-:Y:S05]  /*d050*/  BRA `(.L_x_203) ;  /* 0xffffffe400187947 */ /* 0x000fea000383ffff */
.L_x_116:
[----:B------:R-:W1:Y:S02]  /*d060*/  SYNCS.PHASECHK.TRANS64.TRYWAIT P2, [UR11+0x18238], R5 ;  /* 0x01823805ff0075a7 */ /* 0x000e64000804110b */
[----:B-1----:R-:W-:Y:S05]  /*d070*/  @!P2 BRA `(.L_x_116) ;  /* 0xfffffffc00f8a947 */ /* 0x002fea000383ffff */
[----:B------:R-:W-:Y:S05]  /*d080*/  BRA `(.L_x_204) ;  /* 0xffffffe400147947 */ /* 0x000fea000383ffff */
        .weak           $__internal_0_$__cuda_sm10x_tcgen05_guardrail_trap_col_being_dealloced_not_returned_by_alloc
        .type           $__internal_0_$__cuda_sm10x_tcgen05_guardrail_trap_col_being_dealloced_not_returned_by_alloc,@function
        .size           $__internal_0_$__cuda_sm10x_tcgen05_guardrail_trap_col_being_dealloced_not_returned_by_alloc,($__internal_1_$__cuda_sm10x_tcgen05_guardrail_trap_phase_invalid_during_alloc - $__internal_0_$__cuda_sm10x_tcgen05_guardrail_trap_col_being_dealloced_not_returned_by_alloc)
$__internal_0_$__cuda_sm10x_tcgen05_guardrail_trap_col_being_dealloced_not_returned_by_alloc:
[----:B------:R-:W-:Y:S05]  /*d090*/  BPT.TRAP 0x1 ;  /* 0x000000040000795c */ /* 0x000fea0000300000 */
[----:B------:R-:W-:-:S04]  /*d0a0*/  HFMA2 R3, -RZ, RZ, 0, 0 ;  /* 0x00000000ff037431 */ /* 0x000fc800000001ff */
[----:B------:R-:W-:Y:S05]  /*d0b0*/  RET.REL.NODEC R2 `(gluon_attention) ;  /* 0xffffff2c02d07950 */ /* 0x000fea0003c3ffff */
        .weak           $__internal_1_$__cuda_sm10x_tcgen05_guardrail_trap_phase_invalid_during_alloc
        .type           $__internal_1_$__cuda_sm10x_tcgen05_guardrail_trap_phase_invalid_during_alloc,@function
        .size           $__internal_1_$__cuda_sm10x_tcgen05_guardrail_trap_phase_invalid_during_alloc,($__internal_2_$__cuda_sm10x_tcgen05_guardrail_trap_unallocated_columns_being_dealloced - $__internal_1_$__cuda_sm10x_tcgen05_guardrail_trap_phase_invalid_during_alloc)
$__internal_1_$__cuda_sm10x_tcgen05_guardrail_trap_phase_invalid_during_alloc:
[----:B------:R-:W-:Y:S05]  /*d0c0*/  BPT.TRAP 0x1 ;  /* 0x000000040000795c */ /* 0x000fea0000300000 */
[----:B------:R-:W-:-:S04]  /*d0d0*/  MOV R5, 0x0 ;  /* 0x0000000000057802 */ /* 0x000fc80000000f00 */
[----:B------:R-:W-:Y:S05]  /*d0e0*/  RET.REL.NODEC R4 `(gluon_attention) ;  /* 0xffffff2c04c47950 */ /* 0x000fea0003c3ffff */
        .weak           $__internal_2_$__cuda_sm10x_tcgen05_guardrail_trap_unallocated_columns_being_dealloced
        .type           $__internal_2_$__cuda_sm10x_tcgen05_guardrail_trap_unallocated_columns_being_dealloced,@function
        .size           $__internal_2_$__cuda_sm10x_tcgen05_guardrail_trap_unallocated_columns_being_dealloced,(.L_x_216 - $__internal_2_$__cuda_sm10x_tcgen05_guardrail_trap_unallocated_columns_being_dealloced)
$__internal_2_$__cuda_sm10x_tcgen05_guardrail_trap_unallocated_columns_being_dealloced:
[----:B------:R-:W-:Y:S05]  /*d0f0*/  BPT.TRAP 0x1 ;  /* 0x000000040000795c */ /* 0x000fea0000300000 */
[----:B------:R-:W-:-:S04]  /*d100*/  HFMA2 R3, -RZ, RZ, 0, 0 ;  /* 0x00000000ff037431 */ /* 0x000fc800000001ff */
[----:B------:R-:W-:Y:S05]  /*d110*/  RET.REL.NODEC R2 `(gluon_attention) ;  /* 0xffffff2c02b87950 */ /* 0x000fea0003c3ffff */
.L_x_205:
[----:B------:R-:W-:-:S00]  /*d120*/  BRA `(.L_x_205) ;  /* 0xfffffffc00fc7947 */ /* 0x000fc0000383ffff */
[----:B------:R-:W-:-:S00]  /*d130*/  NOP ;  /* 0x0000000000007918 */ /* 0x000fc00000000000 */
        /* <DEDUP_REMOVED lines=12> */
.L_x_216:


//--------------------- .nv.global.init           --------------------------
	.section	.nv.global.init,"aw",@progbits
.nv.global.init:
	.type		_$_str,@object
	.size		_$_str,(.L_3 - _$_str)
_$_str:
        /*0000*/ 	.byte	0x5f, 0x5f, 0x43, 0x55, 0x44, 0x41, 0x5f, 0x46, 0x54, 0x5a, 0x00
.L_3:


//--------------------- .nv.shared.gluon_attention --------------------------
	.section	.nv.shared.gluon_attention,"aw",@nobits
	.sectionflags	@""
	.align	16
	.zero		1024


//--------------------- .nv.shared.reserved.0     --------------------------
	.section	.nv.shared.reserved.0,"aw",@nobits
	.align	8
	.weak		__nv_reservedSMEM_offset_0_alias
	.size		__nv_reservedSMEM_offset_0_alias, 0, 64
	.other		__nv_reservedSMEM_offset_0_alias,@"STO_CUDA_RESERVED_SHARED STV_DEFAULT"
__nv_reservedSMEM_offset_0_alias:
	.zero		0
.nv.shared.reserved.0:
	.zero		64
	.weak		__nv_reservedSMEM_allocation_phase
	.type		__nv_reservedSMEM_allocation_phase,@object
	.size		__nv_reservedSMEM_allocation_phase,(.L_0 - __nv_reservedSMEM_allocation_phase)
__nv_reservedSMEM_allocation_phase:
	.zero		1
.L_0:
	.zero		7
	.weak		__nv_reservedSMEM_devtool_atexit_pc
	.type		__nv_reservedSMEM_devtool_atexit_pc,@object
	.size		__nv_reservedSMEM_devtool_atexit_pc,(__nv_reservedSMEM_allocation_mask - __nv_reservedSMEM_devtool_atexit_pc)
__nv_reservedSMEM_devtool_atexit_pc:
	.zero		8
	.weak		__nv_reservedSMEM_allocation_mask
	.type		__nv_reservedSMEM_allocation_mask,@object
	.size		__nv_reservedSMEM_allocation_mask,(.L_2 - __nv_reservedSMEM_allocation_mask)
__nv_reservedSMEM_allocation_mask:
	.zero		4
.L_2:


//--------------------- .nv.constant0.gluon_attention --------------------------
	.section	.nv.constant0.gluon_attention,"a",@progbits
	.sectionflags	@""
	.align	4
.nv.constant0.gluon_attention:
	.zero		1696


//--------------------- SYMBOLS --------------------------

	.type		.nv.reservedSmem.offset0,@object
	.size		.nv.reservedSmem.offset0,0x4
	.type		.nv.reservedSmem.cap,@object
	.size		.nv.reservedSmem.cap,0x4
